	.target	sm_90a

	.elftype	@"ET_EXEC"


//--------------------- .note.nv.tkinfo           --------------------------
	.section	.note.nv.tkinfo,"",@"SHT_NOTE"
	.sectionflags	@"SHF_NOTE_NV_TKINFO"
	.tkinfo
        /*0018*/ 	.word	0x00000002
        /*0030*/ 	.string	""
        /*0030*/ 	.string	"ptxas"
        /*0030*/ 	.string	"Cuda compilation tools, release 13.0, V13.0.88"
        /*0030*/ 	.string	"Build cuda_13.0.r13.0/compiler.36424714_0"
        /*0030*/ 	.string	"-arch sm_90a -m 64 "



//--------------------- .note.nv.cuinfo           --------------------------
	.section	.note.nv.cuinfo,"",@"SHT_NOTE"
	.sectionflags	@"SHF_NOTE_NV_CUINFO"
        /*0018*/ 	.short	0x0002
        /*001a*/ 	.short	0x005a
        /*001c*/ 	.short	0x0082
	.zero		2


//--------------------- .nv.info                  --------------------------
	.section	.nv.info,"",@"SHT_CUDA_INFO"
	.align	4


	//----- nvinfo : EIATTR_REGCOUNT
	.align		4
        /*0000*/ 	.byte	0x04, 0x2f
        /*0002*/ 	.short	(.L_12 - .L_11)
	.align		4
.L_11:
        /*0004*/ 	.word	index@(_ZN7cutlass13device_kernelINS_4conv6kernel13ConvUniversalINS1_16ConvProblemShapeILNS1_8OperatorE0ELi3EEENS1_10collective14CollectiveConvINS1_46MainloopSm90TmaGmmaWarpSpecializedImplicitGemmILS5_0ELi9ELi3EN4cute5tupleIJNSA_1CILi1EEESD_SD_EEENS1_36KernelImplicitTmaWarpSpecializedSm90ELi1EEENSB_IJNSC_ILi64EEENSC_ILi128EEENSB_IJNSC_ILi32EEEEEEEEENS_10tfloat32_tESM_NSA_8TiledMMAINSA_8MMA_AtomIJNSA_4SM904GMMA30MMA_64x128x8_F32TF32TF32_SS_TNILNSQ_7ScaleInE1ELSS_1EEEEEENSA_6LayoutISE_NSB_IJNSC_ILi0EEESW_SW_EEEEENSB_IJNSA_10UnderscoreESZ_SZ_EEEEENS7_6detail26Sm90ImplicitGemmTileTraitsINSA_20SM90_TMA_LOAD_IM2COLENSA_14ComposedLayoutINSA_7SwizzleILi3ELi4ELi3EEENSA_18smem_ptr_flag_bitsILi32EEENSV_INSB_IJNSB_IJNSC_ILi8EEES1A_EEENSB_IJSJ_SD_EEENSB_IJSD_NSC_ILi9EEEEEEEEENSB_IJNSB_IJSJ_NSC_ILi256EEEEEENSB_IJSD_SW_EEENSB_IJSW_NSC_ILi2048EEEEEEEEEEEEEvEENS13_INSA_13SM90_TMA_LOADENS15_IS17_S19_NSV_INSB_IJNSB_IJS1A_NSC_ILi16EEEEEES1C_S1E_EEENSB_IJS1H_S1I_NSB_IJSW_NSC_ILi4096EEEEEEEEEEEEEvEEEENS_8epilogue10collective6detail29Sm90TmaWarpSpecializedAdapterINS21_15DefaultEpilogueISM_NSB_IJNSB_IJllllEEESD_SW_EEES26_NS20_6thread17LinearCombinationISM_Li1EffLNS27_9ScaleType4KindE0ELNS_15FloatRoundStyleE2ESM_EENS_4gemm15EpilogueDefaultEEEEEvvEEEEvNT_6ParamsE)
        /*0008*/ 	.word	0x0000005a


	//----- nvinfo : EIATTR_FRAME_SIZE
	.align		4
.L_12:
        /*000c*/ 	.byte	0x04, 0x11
        /*000e*/ 	.short	(.L_14 - .L_13)
	.align		4
.L_13:
        /*0010*/ 	.word	index@(_ZN7cutlass13device_kernelINS_4conv6kernel13ConvUniversalINS1_16ConvProblemShapeILNS1_8OperatorE0ELi3EEENS1_10collective14CollectiveConvINS1_46MainloopSm90TmaGmmaWarpSpecializedImplicitGemmILS5_0ELi9ELi3EN4cute5tupleIJNSA_1CILi1EEESD_SD_EEENS1_36KernelImplicitTmaWarpSpecializedSm90ELi1EEENSB_IJNSC_ILi64EEENSC_ILi128EEENSB_IJNSC_ILi32EEEEEEEEENS_10tfloat32_tESM_NSA_8TiledMMAINSA_8MMA_AtomIJNSA_4SM904GMMA30MMA_64x128x8_F32TF32TF32_SS_TNILNSQ_7ScaleInE1ELSS_1EEEEEENSA_6LayoutISE_NSB_IJNSC_ILi0EEESW_SW_EEEEENSB_IJNSA_10UnderscoreESZ_SZ_EEEEENS7_6detail26Sm90ImplicitGemmTileTraitsINSA_20SM90_TMA_LOAD_IM2COLENSA_14ComposedLayoutINSA_7SwizzleILi3ELi4ELi3EEENSA_18smem_ptr_flag_bitsILi32EEENSV_INSB_IJNSB_IJNSC_ILi8EEES1A_EEENSB_IJSJ_SD_EEENSB_IJSD_NSC_ILi9EEEEEEEEENSB_IJNSB_IJSJ_NSC_ILi256EEEEEENSB_IJSD_SW_EEENSB_IJSW_NSC_ILi2048EEEEEEEEEEEEEvEENS13_INSA_13SM90_TMA_LOADENS15_IS17_S19_NSV_INSB_IJNSB_IJS1A_NSC_ILi16EEEEEES1C_S1E_EEENSB_IJS1H_S1I_NSB_IJSW_NSC_ILi4096EEEEEEEEEEEEEvEEEENS_8epilogue10collective6detail29Sm90TmaWarpSpecializedAdapterINS21_15DefaultEpilogueISM_NSB_IJNSB_IJllllEEESD_SW_EEES26_NS20_6thread17LinearCombinationISM_Li1EffLNS27_9ScaleType4KindE0ELNS_15FloatRoundStyleE2ESM_EENS_4gemm15EpilogueDefaultEEEEEvvEEEEvNT_6ParamsE)
        /*0014*/ 	.word	0x00000000


	//----- nvinfo : EIATTR_MIN_STACK_SIZE
	.align		4
.L_14:
        /*0018*/ 	.byte	0x04, 0x12
        /*001a*/ 	.short	(.L_16 - .L_15)
	.align		4
.L_15:
        /*001c*/ 	.word	index@(_ZN7cutlass13device_kernelINS_4conv6kernel13ConvUniversalINS1_16ConvProblemShapeILNS1_8OperatorE0ELi3EEENS1_10collective14CollectiveConvINS1_46MainloopSm90TmaGmmaWarpSpecializedImplicitGemmILS5_0ELi9ELi3EN4cute5tupleIJNSA_1CILi1EEESD_SD_EEENS1_36KernelImplicitTmaWarpSpecializedSm90ELi1EEENSB_IJNSC_ILi64EEENSC_ILi128EEENSB_IJNSC_ILi32EEEEEEEEENS_10tfloat32_tESM_NSA_8TiledMMAINSA_8MMA_AtomIJNSA_4SM904GMMA30MMA_64x128x8_F32TF32TF32_SS_TNILNSQ_7ScaleInE1ELSS_1EEEEEENSA_6LayoutISE_NSB_IJNSC_ILi0EEESW_SW_EEEEENSB_IJNSA_10UnderscoreESZ_SZ_EEEEENS7_6detail26Sm90ImplicitGemmTileTraitsINSA_20SM90_TMA_LOAD_IM2COLENSA_14ComposedLayoutINSA_7SwizzleILi3ELi4ELi3EEENSA_18smem_ptr_flag_bitsILi32EEENSV_INSB_IJNSB_IJNSC_ILi8EEES1A_EEENSB_IJSJ_SD_EEENSB_IJSD_NSC_ILi9EEEEEEEEENSB_IJNSB_IJSJ_NSC_ILi256EEEEEENSB_IJSD_SW_EEENSB_IJSW_NSC_ILi2048EEEEEEEEEEEEEvEENS13_INSA_13SM90_TMA_LOADENS15_IS17_S19_NSV_INSB_IJNSB_IJS1A_NSC_ILi16EEEEEES1C_S1E_EEENSB_IJS1H_S1I_NSB_IJSW_NSC_ILi4096EEEEEEEEEEEEEvEEEENS_8epilogue10collective6detail29Sm90TmaWarpSpecializedAdapterINS21_15DefaultEpilogueISM_NSB_IJNSB_IJllllEEESD_SW_EEES26_NS20_6thread17LinearCombinationISM_Li1EffLNS27_9ScaleType4KindE0ELNS_15FloatRoundStyleE2ESM_EENS_4gemm15EpilogueDefaultEEEEEvvEEEEvNT_6ParamsE)
        /*0020*/ 	.word	0x00000000
.L_16:


//--------------------- .nv.compat                --------------------------
	.section	.nv.compat,"",@"SHT_CUDA_COMPAT_INFO"
	.align	4
        /*0000*/ 	.byte	0x02, 0x09, 0x01, 0x00, 0x02, 0x02, 0x04, 0x00, 0x02, 0x05, 0x05, 0x00, 0x03, 0x07, 0x01, 0x01
        /*0010*/ 	.byte	0x02, 0x03, 0x01, 0x00, 0x02, 0x06, 0x01, 0x00, 0x04, 0x0b, 0x08, 0x00, 0x00, 0x00, 0x00, 0x00
        /*0020*/ 	.byte	0x00, 0x00, 0x00, 0x00


//--------------------- .nv.info._ZN7cutlass13device_kernelINS_4conv6kernel13ConvUniversalINS1_16ConvProblemShapeILNS1_8OperatorE0ELi3EEENS1_10collective14CollectiveConvINS1_46MainloopSm90TmaGmmaWarpSpecializedImplicitGemmILS5_0ELi9ELi3EN4cute5tupleIJNSA_1CILi1EEESD_SD_EEENS1_36KernelImplicitTmaWarpSpecializedSm90ELi1EEENSB_IJNSC_ILi64EEENSC_ILi128EEENSB_IJNSC_ILi32EEEEEEEEENS_10tfloat32_tESM_NSA_8TiledMMAINSA_8MMA_AtomIJNSA_4SM904GMMA30MMA_64x128x8_F32TF32TF32_SS_TNILNSQ_7ScaleInE1ELSS_1EEEEEENSA_6LayoutISE_NSB_IJNSC_ILi0EEESW_SW_EEEEENSB_IJNSA_10UnderscoreESZ_SZ_EEEEENS7_6detail26Sm90ImplicitGemmTileTraitsINSA_20SM90_TMA_LOAD_IM2COLENSA_14ComposedLayoutINSA_7SwizzleILi3ELi4ELi3EEENSA_18smem_ptr_flag_bitsILi32EEENSV_INSB_IJNSB_IJNSC_ILi8EEES1A_EEENSB_IJSJ_SD_EEENSB_IJSD_NSC_ILi9EEEEEEEEENSB_IJNSB_IJSJ_NSC_ILi256EEEEEENSB_IJSD_SW_EEENSB_IJSW_NSC_ILi2048EEEEEEEEEEEEEvEENS13_INSA_13SM90_TMA_LOADENS15_IS17_S19_NSV_INSB_IJNSB_IJS1A_NSC_ILi16EEEEEES1C_S1E_EEENSB_IJS1H_S1I_NSB_IJSW_NSC_ILi4096EEEEEEEEEEEEEvEEEENS_8epilogue10collective6detail29Sm90TmaWarpSpecializedAdapterINS21_15DefaultEpilogueISM_NSB_IJNSB_IJllllEEESD_SW_EEES26_NS20_6thread17LinearCombinationISM_Li1EffLNS27_9ScaleType4KindE0ELNS_15FloatRoundStyleE2ESM_EENS_4gemm15EpilogueDefaultEEEEEvvEEEEvNT_6ParamsE --------------------------
	.section	.nv.info._ZN7cutlass13device_kernelINS_4conv6kernel13ConvUniversalINS1_16ConvProblemShapeILNS1_8OperatorE0ELi3EEENS1_10collective14CollectiveConvINS1_46MainloopSm90TmaGmmaWarpSpecializedImplicitGemmILS5_0ELi9ELi3EN4cute5tupleIJNSA_1CILi1EEESD_SD_EEENS1_36KernelImplicitTmaWarpSpecializedSm90ELi1EEENSB_IJNSC_ILi64EEENSC_ILi128EEENSB_IJNSC_ILi32EEEEEEEEENS_10tfloat32_tESM_NSA_8TiledMMAINSA_8MMA_AtomIJNSA_4SM904GMMA30MMA_64x128x8_F32TF32TF32_SS_TNILNSQ_7ScaleInE1ELSS_1EEEEEENSA_6LayoutISE_NSB_IJNSC_ILi0EEESW_SW_EEEEENSB_IJNSA_10UnderscoreESZ_SZ_EEEEENS7_6detail26Sm90ImplicitGemmTileTraitsINSA_20SM90_TMA_LOAD_IM2COLENSA_14ComposedLayoutINSA_7SwizzleILi3ELi4ELi3EEENSA_18smem_ptr_flag_bitsILi32EEENSV_INSB_IJNSB_IJNSC_ILi8EEES1A_EEENSB_IJSJ_SD_EEENSB_IJSD_NSC_ILi9EEEEEEEEENSB_IJNSB_IJSJ_NSC_ILi256EEEEEENSB_IJSD_SW_EEENSB_IJSW_NSC_ILi2048EEEEEEEEEEEEEvEENS13_INSA_13SM90_TMA_LOADENS15_IS17_S19_NSV_INSB_IJNSB_IJS1A_NSC_ILi16EEEEEES1C_S1E_EEENSB_IJS1H_S1I_NSB_IJSW_NSC_ILi4096EEEEEEEEEEEEEvEEEENS_8epilogue10collective6detail29Sm90TmaWarpSpecializedAdapterINS21_15DefaultEpilogueISM_NSB_IJNSB_IJllllEEESD_SW_EEES26_NS20_6thread17LinearCombinationISM_Li1EffLNS27_9ScaleType4KindE0ELNS_15FloatRoundStyleE2ESM_EENS_4gemm15EpilogueDefaultEEEEEvvEEEEvNT_6ParamsE,"",@"SHT_CUDA_INFO"
	.sectionflags	@""
	.align	4


	//----- nvinfo : EIATTR_CUDA_API_VERSION
	.align		4
        /*0000*/ 	.byte	0x04, 0x37
        /*0002*/ 	.short	(.L_18 - .L_17)
.L_17:
        /*0004*/ 	.word	0x00000082


	//----- nvinfo : EIATTR_KPARAM_INFO
	.align		4
.L_18:
        /*0008*/ 	.byte	0x04, 0x17
        /*000a*/ 	.short	(.L_20 - .L_19)
.L_19:
        /*000c*/ 	.word	0x00000000
        /*0010*/ 	.short	0x0000
        /*0012*/ 	.short	0x0070
        /*0014*/ 	.byte	0x00, 0xf0, 0x01, 0x10


	//----- nvinfo : EIATTR_SPARSE_MMA_MASK
	.align		4
.L_20:
        /*0018*/ 	.byte	0x03, 0x50
        /*001a*/ 	.short	0x0000


	//----- nvinfo : EIATTR_MAXREG_COUNT
	.align		4
        /*001c*/ 	.byte	0x03, 0x1b
        /*001e*/ 	.short	0x00ff


	//----- nvinfo : EIATTR_NUM_BARRIERS
	.align		4
        /*0020*/ 	.byte	0x02, 0x4c
        /*0022*/ 	.byte	0x01
	.zero		1


	//----- nvinfo : EIATTR_MERCURY_ISA_VERSION
	.align		4
        /*0024*/ 	.byte	0x03, 0x5f
        /*0026*/ 	.short	0x0101


	//----- nvinfo : EIATTR_COOP_GROUP_MASK_REGIDS
	.align		4
        /*0028*/ 	.byte	0x04, 0x29
        /*002a*/ 	.short	(.L_22 - .L_21)


	//   ....[0]....
.L_21:
        /*002c*/ 	.word	0xffffffff


	//   ....[1]....
        /*0030*/ 	.word	0xffffffff


	//   ....[2]....
        /*0034*/ 	.word	0xffffffff


	//----- nvinfo : EIATTR_COOP_GROUP_INSTR_OFFSETS
	.align		4
.L_22:
        /*0038*/ 	.byte	0x04, 0x28
        /*003a*/ 	.short	(.L_24 - .L_23)


	//   ....[0]....
.L_23:
        /*003c*/ 	.word	0x00000060


	//   ....[1]....
        /*0040*/ 	.word	0x00000070


	//   ....[2]....
        /*0044*/ 	.word	0x00000130


	//----- nvinfo : EIATTR_MBARRIER_INSTR_OFFSETS
	.align		4
.L_24:
        /*0048*/ 	.byte	0x04, 0x39
        /*004a*/ 	.short	(.L_26 - .L_25)


	//   ....[0]....
.L_25:
        /*004c*/ 	.word	0x00000270
        /*0050*/ 	.word	0x000000ff
        /*0054*/ 	.word	0x00036000
        /*0058*/ 	.short	0x0100
        /*005a*/ 	.byte	0x08
	.zero		1


	//   ....[1]....
        /*005c*/ 	.word	0x00000280
        /*0060*/ 	.word	0x000000ff
        /*0064*/ 	.word	0x00036048
        /*0068*/ 	.short	0x0100
        /*006a*/ 	.byte	0x08
	.zero		1


	//   ....[2]....
        /*006c*/ 	.word	0x00000290
        /*0070*/ 	.word	0x000000ff
        /*0074*/ 	.word	0x00036008
        /*0078*/ 	.short	0x0100
        /*007a*/ 	.byte	0x08
	.zero		1


	//   ....[3]....
        /*007c*/ 	.word	0x000002a0
        /*0080*/ 	.word	0x000000ff
        /*0084*/ 	.word	0x00036050
        /*0088*/ 	.short	0x0100
        /*008a*/ 	.byte	0x08
	.zero		1


	//   ....[4]....
        /*008c*/ 	.word	0x000002b0
        /*0090*/ 	.word	0x000000ff
        /*0094*/ 	.word	0x00036010
        /*0098*/ 	.short	0x0100
        /*009a*/ 	.byte	0x08
	.zero		1


	//   ....[5]....
        /*009c*/ 	.word	0x000002c0
        /*00a0*/ 	.word	0x000000ff
        /*00a4*/ 	.word	0x00036058
        /*00a8*/ 	.short	0x0100
        /*00aa*/ 	.byte	0x08
	.zero		1


	//   ....[6]....
        /*00ac*/ 	.word	0x000002d0
        /*00b0*/ 	.word	0x000000ff
        /*00b4*/ 	.word	0x00036018
        /*00b8*/ 	.short	0x0100
        /*00ba*/ 	.byte	0x08
	.zero		1


	//   ....[7]....
        /*00bc*/ 	.word	0x000002e0
        /*00c0*/ 	.word	0x000000ff
        /*00c4*/ 	.word	0x00036060
        /*00c8*/ 	.short	0x0100
        /*00ca*/ 	.byte	0x08
	.zero		1


	//   ....[8]....
        /*00cc*/ 	.word	0x000002f0
        /*00d0*/ 	.word	0x000000ff
        /*00d4*/ 	.word	0x00036020
        /*00d8*/ 	.short	0x0100
        /*00da*/ 	.byte	0x08
	.zero		1


	//   ....[9]....
        /*00dc*/ 	.word	0x00000300
        /*00e0*/ 	.word	0x000000ff
        /*00e4*/ 	.word	0x00036068
        /*00e8*/ 	.short	0x0100
        /*00ea*/ 	.byte	0x08
	.zero		1


	//   ....[10]....
        /*00ec*/ 	.word	0x00000310
        /*00f0*/ 	.word	0x000000ff
        /*00f4*/ 	.word	0x00036028
        /*00f8*/ 	.short	0x0100
        /*00fa*/ 	.byte	0x08
	.zero		1


	//   ....[11]....
        /*00fc*/ 	.word	0x00000320
        /*0100*/ 	.word	0x000000ff
        /*0104*/ 	.word	0x00036070
        /*0108*/ 	.short	0x0100
        /*010a*/ 	.byte	0x08
	.zero		1


	//   ....[12]....
        /*010c*/ 	.word	0x00000330
        /*0110*/ 	.word	0x000000ff
        /*0114*/ 	.word	0x00036030
        /*0118*/ 	.short	0x0100
        /*011a*/ 	.byte	0x08
	.zero		1


	//   ....[13]....
        /*011c*/ 	.word	0x00000340
        /*0120*/ 	.word	0x000000ff
        /*0124*/ 	.word	0x00036078
        /*0128*/ 	.short	0x0100
        /*012a*/ 	.byte	0x08
	.zero		1


	//   ....[14]....
        /*012c*/ 	.word	0x00000350
        /*0130*/ 	.word	0x000000ff
        /*0134*/ 	.word	0x00036038
        /*0138*/ 	.short	0x0100
        /*013a*/ 	.byte	0x08
	.zero		1


	//   ....[15]....
        /*013c*/ 	.word	0x00000360
        /*0140*/ 	.word	0x000000ff
        /*0144*/ 	.word	0x00036080
        /*0148*/ 	.short	0x0100
        /*014a*/ 	.byte	0x08
	.zero		1


	//   ....[16]....
        /*014c*/ 	.word	0x00000370
        /*0150*/ 	.word	0x000000ff
        /*0154*/ 	.word	0x00036040
        /*0158*/ 	.short	0x0100
        /*015a*/ 	.byte	0x08
	.zero		1


	//   ....[17]....
        /*015c*/ 	.word	0x00000380
        /*0160*/ 	.word	0x000000ff
        /*0164*/ 	.word	0x00036088
        /*0168*/ 	.short	0x0100
        /*016a*/ 	.byte	0x08
	.zero		1


	//   ....[18]....
        /*016c*/ 	.word	0x00000a70
        /*0170*/ 	.word	0x00000006
        /*0174*/ 	.word	0x00036000
        /*0178*/ 	.short	0x010a
        /*017a*/ 	.byte	0x3f
	.zero		1


	//   ....[19]....
        /*017c*/ 	.word	0x00000e10
        /*0180*/ 	.word	0x00000008
        /*0184*/ 	.word	0x00036000
        /*0188*/ 	.short	0x010a
        /*018a*/ 	.byte	0x3f
	.zero		1


	//   ....[20]....
        /*018c*/ 	.word	0x00001030
        /*0190*/ 	.word	0x000000ff
        /*0194*/ 	.word	0x00000000
        /*0198*/ 	.short	0x0101
        /*019a*/ 	.byte	0x06
	.zero		1


	//   ....[21]....
        /*019c*/ 	.word	0x00001230
        /*01a0*/ 	.word	0x00000006
        /*01a4*/ 	.word	0x00000000
        /*01a8*/ 	.short	0x0101
        /*01aa*/ 	.byte	0x3f
	.zero		1


	//   ....[22]....
        /*01ac*/ 	.word	0x000055c0
        /*01b0*/ 	.word	0x00000011
        /*01b4*/ 	.word	0x00036048
        /*01b8*/ 	.short	0x010a
        /*01ba*/ 	.byte	0x3f
	.zero		1


	//   ....[23]....
        /*01bc*/ 	.word	0x00005db0
        /*01c0*/ 	.word	0x00000002
        /*01c4*/ 	.word	0x00000000
        /*01c8*/ 	.short	0x010a
        /*01ca*/ 	.byte	0x3f
	.zero		1


	//   ....[24]....
        /*01cc*/ 	.word	0x00005e60
        /*01d0*/ 	.word	0x00000000
        /*01d4*/ 	.word	0x00000000
        /*01d8*/ 	.short	0x010a
        /*01da*/ 	.byte	0x3f
	.zero		1


	//   ....[25]....
        /*01dc*/ 	.word	0x00005f10
        /*01e0*/ 	.word	0x00000000
        /*01e4*/ 	.word	0x00000000
        /*01e8*/ 	.short	0x010a
        /*01ea*/ 	.byte	0x3f
	.zero		1


	//   ....[26]....
        /*01ec*/ 	.word	0x00005fc0
        /*01f0*/ 	.word	0x00000000
        /*01f4*/ 	.word	0x00000000
        /*01f8*/ 	.short	0x010a
        /*01fa*/ 	.byte	0x3f
	.zero		1


	//   ....[27]....
        /*01fc*/ 	.word	0x00006070
        /*0200*/ 	.word	0x00000000
        /*0204*/ 	.word	0x00000000
        /*0208*/ 	.short	0x010a
        /*020a*/ 	.byte	0x3f
	.zero		1


	//   ....[28]....
        /*020c*/ 	.word	0x00006120
        /*0210*/ 	.word	0x00000000
        /*0214*/ 	.word	0x00000000
        /*0218*/ 	.short	0x010a
        /*021a*/ 	.byte	0x3f
	.zero		1


	//   ....[29]....
        /*021c*/ 	.word	0x000061d0
        /*0220*/ 	.word	0x00000000
        /*0224*/ 	.word	0x00000000
        /*0228*/ 	.short	0x010a
        /*022a*/ 	.byte	0x3f
	.zero		1


	//   ....[30]....
        /*022c*/ 	.word	0x00006280
        /*0230*/ 	.word	0x00000000
        /*0234*/ 	.word	0x00000000
        /*0238*/ 	.short	0x010a
        /*023a*/ 	.byte	0x3f
	.zero		1


	//   ....[31]....
        /*023c*/ 	.word	0x00006330
        /*0240*/ 	.word	0x00000004
        /*0244*/ 	.word	0x00000000
        /*0248*/ 	.short	0x010a
        /*024a*/ 	.byte	0x3f
	.zero		1


	//----- nvinfo : EIATTR_NUM_MBARRIERS
	.align		4
.L_26:
        /*024c*/ 	.byte	0x03, 0x38
        /*024e*/ 	.short	0x0012


	//----- nvinfo : EIATTR_EXIT_INSTR_OFFSETS
	.align		4
        /*0250*/ 	.byte	0x04, 0x1c
        /*0252*/ 	.short	(.L_28 - .L_27)


	//   ....[0]....
.L_27:
        /*0254*/ 	.word	0x000007a0


	//   ....[1]....
        /*0258*/ 	.word	0x00001380


	//   ....[2]....
        /*025c*/ 	.word	0x00004020


	//   ....[3]....
        /*0260*/ 	.word	0x00004050


	//   ....[4]....
        /*0264*/ 	.word	0x000053a0


	//   ....[5]....
        /*0268*/ 	.word	0x000053d0


	//   ....[6]....
        /*026c*/ 	.word	0x000053f0


	//   ....[7]....
        /*0270*/ 	.word	0x00005ca0


	//   ....[8]....
        /*0274*/ 	.word	0x00006360


	//----- nvinfo : EIATTR_MAX_THREADS
	.align		4
.L_28:
        /*0278*/ 	.byte	0x04, 0x05
        /*027a*/ 	.short	(.L_30 - .L_29)
.L_29:
        /*027c*/ 	.word	0x00000100
        /*0280*/ 	.word	0x00000001
        /*0284*/ 	.word	0x00000001


	//----- nvinfo : EIATTR_CRS_STACK_SIZE
	.align		4
.L_30:
        /*0288*/ 	.byte	0x04, 0x1e
        /*028a*/ 	.short	(.L_32 - .L_31)
.L_31:
        /*028c*/ 	.word	0x00000000


	//----- nvinfo : EIATTR_CBANK_PARAM_SIZE
	.align		4
.L_32:
        /*0290*/ 	.byte	0x03, 0x19
        /*0292*/ 	.short	0x0470


	//----- nvinfo : EIATTR_PARAM_CBANK
	.align		4
        /*0294*/ 	.byte	0x04, 0x0a
        /*0296*/ 	.short	(.L_34 - .L_33)
	.align		4
.L_33:
        /*0298*/ 	.word	index@(.nv.constant0._ZN7cutlass13device_kernelINS_4conv6kernel13ConvUniversalINS1_16ConvProblemShapeILNS1_8OperatorE0ELi3EEENS1_10collective14CollectiveConvINS1_46MainloopSm90TmaGmmaWarpSpecializedImplicitGemmILS5_0ELi9ELi3EN4cute5tupleIJNSA_1CILi1EEESD_SD_EEENS1_36KernelImplicitTmaWarpSpecializedSm90ELi1EEENSB_IJNSC_ILi64EEENSC_ILi128EEENSB_IJNSC_ILi32EEEEEEEEENS_10tfloat32_tESM_NSA_8TiledMMAINSA_8MMA_AtomIJNSA_4SM904GMMA30MMA_64x128x8_F32TF32TF32_SS_TNILNSQ_7ScaleInE1ELSS_1EEEEEENSA_6LayoutISE_NSB_IJNSC_ILi0EEESW_SW_EEEEENSB_IJNSA_10UnderscoreESZ_SZ_EEEEENS7_6detail26Sm90ImplicitGemmTileTraitsINSA_20SM90_TMA_LOAD_IM2COLENSA_14ComposedLayoutINSA_7SwizzleILi3ELi4ELi3EEENSA_18smem_ptr_flag_bitsILi32EEENSV_INSB_IJNSB_IJNSC_ILi8EEES1A_EEENSB_IJSJ_SD_EEENSB_IJSD_NSC_ILi9EEEEEEEEENSB_IJNSB_IJSJ_NSC_ILi256EEEEEENSB_IJSD_SW_EEENSB_IJSW_NSC_ILi2048EEEEEEEEEEEEEvEENS13_INSA_13SM90_TMA_LOADENS15_IS17_S19_NSV_INSB_IJNSB_IJS1A_NSC_ILi16EEEEEES1C_S1E_EEENSB_IJS1H_S1I_NSB_IJSW_NSC_ILi4096EEEEEEEEEEEEEvEEEENS_8epilogue10collective6detail29Sm90TmaWarpSpecializedAdapterINS21_15DefaultEpilogueISM_NSB_IJNSB_IJllllEEESD_SW_EEES26_NS20_6thread17LinearCombinationISM_Li1EffLNS27_9ScaleType4KindE0ELNS_15FloatRoundStyleE2ESM_EENS_4gemm15EpilogueDefaultEEEEEvvEEEEvNT_6ParamsE)
        /*029c*/ 	.short	0x0210
        /*029e*/ 	.short	0x0470


	//----- nvinfo : EIATTR_SW_WAR
	.align		4
.L_34:
        /*02a0*/ 	.byte	0x04, 0x36
        /*02a2*/ 	.short	(.L_36 - .L_35)
.L_35:
        /*02a4*/ 	.word	0x00000008
.L_36:


//--------------------- .nv.callgraph             --------------------------
	.section	.nv.callgraph,"",@"SHT_CUDA_CALLGRAPH"
	.align	4
	.sectionentsize	8
	.align		4
        /*0000*/ 	.word	0x00000000
	.align		4
        /*0004*/ 	.word	0xffffffff
	.align		4
        /*0008*/ 	.word	0x00000000
	.align		4
        /*000c*/ 	.word	0xfffffffe
	.align		4
        /*0010*/ 	.word	0x00000000
	.align		4
        /*0014*/ 	.word	0xfffffffd
	.align		4
        /*0018*/ 	.word	0x00000000
	.align		4
        /*001c*/ 	.word	0xfffffffc


//--------------------- .nv.constant4             --------------------------
	.section	.nv.constant4,"a",@progbits
	.align	8
	.align		8
.nv.constant4:
        /*0000*/ 	.dword	_ZN39_INTERNAL_7bb717f0_4_k_cu_7ac2cba9_27954cuda3std3__45__cpo5beginE
	.align		8
        /*0008*/ 	.dword	_ZN39_INTERNAL_7bb717f0_4_k_cu_7ac2cba9_27954cuda3std3__45__cpo3endE
	.align		8
        /*0010*/ 	.dword	_ZN39_INTERNAL_7bb717f0_4_k_cu_7ac2cba9_27954cuda3std3__45__cpo6cbeginE
	.align		8
        /*0018*/ 	.dword	_ZN39_INTERNAL_7bb717f0_4_k_cu_7ac2cba9_27954cuda3std3__45__cpo4cendE
	.align		8
        /*0020*/ 	.dword	_ZN39_INTERNAL_7bb717f0_4_k_cu_7ac2cba9_27954cuda3std3__441_GLOBAL__N__7bb717f0_4_k_cu_7ac2cba9_27956ignoreE
	.align		8
        /*0028*/ 	.dword	_ZN39_INTERNAL_7bb717f0_4_k_cu_7ac2cba9_27954cuda3std3__419piecewise_constructE
	.align		8
        /*0030*/ 	.dword	_ZN39_INTERNAL_7bb717f0_4_k_cu_7ac2cba9_27954cuda3std3__48in_placeE
	.align		8
        /*0038*/ 	.dword	_ZN39_INTERNAL_7bb717f0_4_k_cu_7ac2cba9_27954cuda3std6ranges3__45__cpo4swapE
	.align		8
        /*0040*/ 	.dword	_ZN39_INTERNAL_7bb717f0_4_k_cu_7ac2cba9_27954cuda3std6ranges3__45__cpo9iter_moveE
	.align		8
        /*0048*/ 	.dword	_ZN39_INTERNAL_7bb717f0_4_k_cu_7ac2cba9_27954cute7productE
	.align		8
        /*0050*/ 	.dword	_ZN39_INTERNAL_7bb717f0_4_k_cu_7ac2cba9_27954cute1_E


//--------------------- .text._ZN7cutlass13device_kernelINS_4conv6kernel13ConvUniversalINS1_16ConvProblemShapeILNS1_8OperatorE0ELi3EEENS1_10collective14CollectiveConvINS1_46MainloopSm90TmaGmmaWarpSpecializedImplicitGemmILS5_0ELi9ELi3EN4cute5tupleIJNSA_1CILi1EEESD_SD_EEENS1_36KernelImplicitTmaWarpSpecializedSm90ELi1EEENSB_IJNSC_ILi64EEENSC_ILi128EEENSB_IJNSC_ILi32EEEEEEEEENS_10tfloat32_tESM_NSA_8TiledMMAINSA_8MMA_AtomIJNSA_4SM904GMMA30MMA_64x128x8_F32TF32TF32_SS_TNILNSQ_7ScaleInE1ELSS_1EEEEEENSA_6LayoutISE_NSB_IJNSC_ILi0EEESW_SW_EEEEENSB_IJNSA_10UnderscoreESZ_SZ_EEEEENS7_6detail26Sm90ImplicitGemmTileTraitsINSA_20SM90_TMA_LOAD_IM2COLENSA_14ComposedLayoutINSA_7SwizzleILi3ELi4ELi3EEENSA_18smem_ptr_flag_bitsILi32EEENSV_INSB_IJNSB_IJNSC_ILi8EEES1A_EEENSB_IJSJ_SD_EEENSB_IJSD_NSC_ILi9EEEEEEEEENSB_IJNSB_IJSJ_NSC_ILi256EEEEEENSB_IJSD_SW_EEENSB_IJSW_NSC_ILi2048EEEEEEEEEEEEEvEENS13_INSA_13SM90_TMA_LOADENS15_IS17_S19_NSV_INSB_IJNSB_IJS1A_NSC_ILi16EEEEEES1C_S1E_EEENSB_IJS1H_S1I_NSB_IJSW_NSC_ILi4096EEEEEEEEEEEEEvEEEENS_8epilogue10collective6detail29Sm90TmaWarpSpecializedAdapterINS21_15DefaultEpilogueISM_NSB_IJNSB_IJllllEEESD_SW_EEES26_NS20_6thread17LinearCombinationISM_Li1EffLNS27_9ScaleType4KindE0ELNS_15FloatRoundStyleE2ESM_EENS_4gemm15EpilogueDefaultEEEEEvvEEEEvNT_6ParamsE --------------------------
	.section	.text._ZN7cutlass13device_kernelINS_4conv6kernel13ConvUniversalINS1_16ConvProblemShapeILNS1_8OperatorE0ELi3EEENS1_10collective14CollectiveConvINS1_46MainloopSm90TmaGmmaWarpSpecializedImplicitGemmILS5_0ELi9ELi3EN4cute5tupleIJNSA_1CILi1EEESD_SD_EEENS1_36KernelImplicitTmaWarpSpecializedSm90ELi1EEENSB_IJNSC_ILi64EEENSC_ILi128EEENSB_IJNSC_ILi32EEEEEEEEENS_10tfloat32_tESM_NSA_8TiledMMAINSA_8MMA_AtomIJNSA_4SM904GMMA30MMA_64x128x8_F32TF32TF32_SS_TNILNSQ_7ScaleInE1ELSS_1EEEEEENSA_6LayoutISE_NSB_IJNSC_ILi0EEESW_SW_EEEEENSB_IJNSA_10UnderscoreESZ_SZ_EEEEENS7_6detail26Sm90ImplicitGemmTileTraitsINSA_20SM90_TMA_LOAD_IM2COLENSA_14ComposedLayoutINSA_7SwizzleILi3ELi4ELi3EEENSA_18smem_ptr_flag_bitsILi32EEENSV_INSB_IJNSB_IJNSC_ILi8EEES1A_EEENSB_IJSJ_SD_EEENSB_IJSD_NSC_ILi9EEEEEEEEENSB_IJNSB_IJSJ_NSC_ILi256EEEEEENSB_IJSD_SW_EEENSB_IJSW_NSC_ILi2048EEEEEEEEEEEEEvEENS13_INSA_13SM90_TMA_LOADENS15_IS17_S19_NSV_INSB_IJNSB_IJS1A_NSC_ILi16EEEEEES1C_S1E_EEENSB_IJS1H_S1I_NSB_IJSW_NSC_ILi4096EEEEEEEEEEEEEvEEEENS_8epilogue10collective6detail29Sm90TmaWarpSpecializedAdapterINS21_15DefaultEpilogueISM_NSB_IJNSB_IJllllEEESD_SW_EEES26_NS20_6thread17LinearCombinationISM_Li1EffLNS27_9ScaleType4KindE0ELNS_15FloatRoundStyleE2ESM_EENS_4gemm15EpilogueDefaultEEEEEvvEEEEvNT_6ParamsE,"ax",@progbits
	.align	128
.text._ZN7cutlass13device_kernelINS_4conv6kernel13ConvUniversalINS1_16ConvProblemShapeILNS1_8OperatorE0ELi3EEENS1_10collective14CollectiveConvINS1_46MainloopSm90TmaGmmaWarpSpecializedImplicitGemmILS5_0ELi9ELi3EN4cute5tupleIJNSA_1CILi1EEESD_SD_EEENS1_36KernelImplicitTmaWarpSpecializedSm90ELi1EEENSB_IJNSC_ILi64EEENSC_ILi128EEENSB_IJNSC_ILi32EEEEEEEEENS_10tfloat32_tESM_NSA_8TiledMMAINSA_8MMA_AtomIJNSA_4SM904GMMA30MMA_64x128x8_F32TF32TF32_SS_TNILNSQ_7ScaleInE1ELSS_1EEEEEENSA_6LayoutISE_NSB_IJNSC_ILi0EEESW_SW_EEEEENSB_IJNSA_10UnderscoreESZ_SZ_EEEEENS7_6detail26Sm90ImplicitGemmTileTraitsINSA_20SM90_TMA_LOAD_IM2COLENSA_14ComposedLayoutINSA_7SwizzleILi3ELi4ELi3EEENSA_18smem_ptr_flag_bitsILi32EEENSV_INSB_IJNSB_IJNSC_ILi8EEES1A_EEENSB_IJSJ_SD_EEENSB_IJSD_NSC_ILi9EEEEEEEEENSB_IJNSB_IJSJ_NSC_ILi256EEEEEENSB_IJSD_SW_EEENSB_IJSW_NSC_ILi2048EEEEEEEEEEEEEvEENS13_INSA_13SM90_TMA_LOADENS15_IS17_S19_NSV_INSB_IJNSB_IJS1A_NSC_ILi16EEEEEES1C_S1E_EEENSB_IJS1H_S1I_NSB_IJSW_NSC_ILi4096EEEEEEEEEEEEEvEEEENS_8epilogue10collective6detail29Sm90TmaWarpSpecializedAdapterINS21_15DefaultEpilogueISM_NSB_IJNSB_IJllllEEESD_SW_EEES26_NS20_6thread17LinearCombinationISM_Li1EffLNS27_9ScaleType4KindE0ELNS_15FloatRoundStyleE2ESM_EENS_4gemm15EpilogueDefaultEEEEEvvEEEEvNT_6ParamsE:
        .type           _ZN7cutlass13device_kernelINS_4conv6kernel13ConvUniversalINS1_16ConvProblemShapeILNS1_8OperatorE0ELi3EEENS1_10collective14CollectiveConvINS1_46MainloopSm90TmaGmmaWarpSpecializedImplicitGemmILS5_0ELi9ELi3EN4cute5tupleIJNSA_1CILi1EEESD_SD_EEENS1_36KernelImplicitTmaWarpSpecializedSm90ELi1EEENSB_IJNSC_ILi64EEENSC_ILi128EEENSB_IJNSC_ILi32EEEEEEEEENS_10tfloat32_tESM_NSA_8TiledMMAINSA_8MMA_AtomIJNSA_4SM904GMMA30MMA_64x128x8_F32TF32TF32_SS_TNILNSQ_7ScaleInE1ELSS_1EEEEEENSA_6LayoutISE_NSB_IJNSC_ILi0EEESW_SW_EEEEENSB_IJNSA_10UnderscoreESZ_SZ_EEEEENS7_6detail26Sm90ImplicitGemmTileTraitsINSA_20SM90_TMA_LOAD_IM2COLENSA_14ComposedLayoutINSA_7SwizzleILi3ELi4ELi3EEENSA_18smem_ptr_flag_bitsILi32EEENSV_INSB_IJNSB_IJNSC_ILi8EEES1A_EEENSB_IJSJ_SD_EEENSB_IJSD_NSC_ILi9EEEEEEEEENSB_IJNSB_IJSJ_NSC_ILi256EEEEEENSB_IJSD_SW_EEENSB_IJSW_NSC_ILi2048EEEEEEEEEEEEEvEENS13_INSA_13SM90_TMA_LOADENS15_IS17_S19_NSV_INSB_IJNSB_IJS1A_NSC_ILi16EEEEEES1C_S1E_EEENSB_IJS1H_S1I_NSB_IJSW_NSC_ILi4096EEEEEEEEEEEEEvEEEENS_8epilogue10collective6detail29Sm90TmaWarpSpecializedAdapterINS21_15DefaultEpilogueISM_NSB_IJNSB_IJllllEEESD_SW_EEES26_NS20_6thread17LinearCombinationISM_Li1EffLNS27_9ScaleType4KindE0ELNS_15FloatRoundStyleE2ESM_EENS_4gemm15EpilogueDefaultEEEEEvvEEEEvNT_6ParamsE,@function
        .size           _ZN7cutlass13device_kernelINS_4conv6kernel13ConvUniversalINS1_16ConvProblemShapeILNS1_8OperatorE0ELi3EEENS1_10collective14CollectiveConvINS1_46MainloopSm90TmaGmmaWarpSpecializedImplicitGemmILS5_0ELi9ELi3EN4cute5tupleIJNSA_1CILi1EEESD_SD_EEENS1_36KernelImplicitTmaWarpSpecializedSm90ELi1EEENSB_IJNSC_ILi64EEENSC_ILi128EEENSB_IJNSC_ILi32EEEEEEEEENS_10tfloat32_tESM_NSA_8TiledMMAINSA_8MMA_AtomIJNSA_4SM904GMMA30MMA_64x128x8_F32TF32TF32_SS_TNILNSQ_7ScaleInE1ELSS_1EEEEEENSA_6LayoutISE_NSB_IJNSC_ILi0EEESW_SW_EEEEENSB_IJNSA_10UnderscoreESZ_SZ_EEEEENS7_6detail26Sm90ImplicitGemmTileTraitsINSA_20SM90_TMA_LOAD_IM2COLENSA_14ComposedLayoutINSA_7SwizzleILi3ELi4ELi3EEENSA_18smem_ptr_flag_bitsILi32EEENSV_INSB_IJNSB_IJNSC_ILi8EEES1A_EEENSB_IJSJ_SD_EEENSB_IJSD_NSC_ILi9EEEEEEEEENSB_IJNSB_IJSJ_NSC_ILi256EEEEEENSB_IJSD_SW_EEENSB_IJSW_NSC_ILi2048EEEEEEEEEEEEEvEENS13_INSA_13SM90_TMA_LOADENS15_IS17_S19_NSV_INSB_IJNSB_IJS1A_NSC_ILi16EEEEEES1C_S1E_EEENSB_IJS1H_S1I_NSB_IJSW_NSC_ILi4096EEEEEEEEEEEEEvEEEENS_8epilogue10collective6detail29Sm90TmaWarpSpecializedAdapterINS21_15DefaultEpilogueISM_NSB_IJNSB_IJllllEEESD_SW_EEES26_NS20_6thread17LinearCombinationISM_Li1EffLNS27_9ScaleType4KindE0ELNS_15FloatRoundStyleE2ESM_EENS_4gemm15EpilogueDefaultEEEEEvvEEEEvNT_6ParamsE,(.L_x_163 - _ZN7cutlass13device_kernelINS_4conv6kernel13ConvUniversalINS1_16ConvProblemShapeILNS1_8OperatorE0ELi3EEENS1_10collective14CollectiveConvINS1_46MainloopSm90TmaGmmaWarpSpecializedImplicitGemmILS5_0ELi9ELi3EN4cute5tupleIJNSA_1CILi1EEESD_SD_EEENS1_36KernelImplicitTmaWarpSpecializedSm90ELi1EEENSB_IJNSC_ILi64EEENSC_ILi128EEENSB_IJNSC_ILi32EEEEEEEEENS_10tfloat32_tESM_NSA_8TiledMMAINSA_8MMA_AtomIJNSA_4SM904GMMA30MMA_64x128x8_F32TF32TF32_SS_TNILNSQ_7ScaleInE1ELSS_1EEEEEENSA_6LayoutISE_NSB_IJNSC_ILi0EEESW_SW_EEEEENSB_IJNSA_10UnderscoreESZ_SZ_EEEEENS7_6detail26Sm90ImplicitGemmTileTraitsINSA_20SM90_TMA_LOAD_IM2COLENSA_14ComposedLayoutINSA_7SwizzleILi3ELi4ELi3EEENSA_18smem_ptr_flag_bitsILi32EEENSV_INSB_IJNSB_IJNSC_ILi8EEES1A_EEENSB_IJSJ_SD_EEENSB_IJSD_NSC_ILi9EEEEEEEEENSB_IJNSB_IJSJ_NSC_ILi256EEEEEENSB_IJSD_SW_EEENSB_IJSW_NSC_ILi2048EEEEEEEEEEEEEvEENS13_INSA_13SM90_TMA_LOADENS15_IS17_S19_NSV_INSB_IJNSB_IJS1A_NSC_ILi16EEEEEES1C_S1E_EEENSB_IJS1H_S1I_NSB_IJSW_NSC_ILi4096EEEEEEEEEEEEEvEEEENS_8epilogue10collective6detail29Sm90TmaWarpSpecializedAdapterINS21_15DefaultEpilogueISM_NSB_IJNSB_IJllllEEESD_SW_EEES26_NS20_6thread17LinearCombinationISM_Li1EffLNS27_9ScaleType4KindE0ELNS_15FloatRoundStyleE2ESM_EENS_4gemm15EpilogueDefaultEEEEEvvEEEEvNT_6ParamsE)
        .other          _ZN7cutlass13device_kernelINS_4conv6kernel13ConvUniversalINS1_16ConvProblemShapeILNS1_8OperatorE0ELi3EEENS1_10collective14CollectiveConvINS1_46MainloopSm90TmaGmmaWarpSpecializedImplicitGemmILS5_0ELi9ELi3EN4cute5tupleIJNSA_1CILi1EEESD_SD_EEENS1_36KernelImplicitTmaWarpSpecializedSm90ELi1EEENSB_IJNSC_ILi64EEENSC_ILi128EEENSB_IJNSC_ILi32EEEEEEEEENS_10tfloat32_tESM_NSA_8TiledMMAINSA_8MMA_AtomIJNSA_4SM904GMMA30MMA_64x128x8_F32TF32TF32_SS_TNILNSQ_7ScaleInE1ELSS_1EEEEEENSA_6LayoutISE_NSB_IJNSC_ILi0EEESW_SW_EEEEENSB_IJNSA_10UnderscoreESZ_SZ_EEEEENS7_6detail26Sm90ImplicitGemmTileTraitsINSA_20SM90_TMA_LOAD_IM2COLENSA_14ComposedLayoutINSA_7SwizzleILi3ELi4ELi3EEENSA_18smem_ptr_flag_bitsILi32EEENSV_INSB_IJNSB_IJNSC_ILi8EEES1A_EEENSB_IJSJ_SD_EEENSB_IJSD_NSC_ILi9EEEEEEEEENSB_IJNSB_IJSJ_NSC_ILi256EEEEEENSB_IJSD_SW_EEENSB_IJSW_NSC_ILi2048EEEEEEEEEEEEEvEENS13_INSA_13SM90_TMA_LOADENS15_IS17_S19_NSV_INSB_IJNSB_IJS1A_NSC_ILi16EEEEEES1C_S1E_EEENSB_IJS1H_S1I_NSB_IJSW_NSC_ILi4096EEEEEEEEEEEEEvEEEENS_8epilogue10collective6detail29Sm90TmaWarpSpecializedAdapterINS21_15DefaultEpilogueISM_NSB_IJNSB_IJllllEEESD_SW_EEES26_NS20_6thread17LinearCombinationISM_Li1EffLNS27_9ScaleType4KindE0ELNS_15FloatRoundStyleE2ESM_EENS_4gemm15EpilogueDefaultEEEEEvvEEEEvNT_6ParamsE,@"STO_CUDA_ENTRY STV_DEFAULT"
_ZN7cutlass13device_kernelINS_4conv6kernel13ConvUniversalINS1_16ConvProblemShapeILNS1_8OperatorE0ELi3EEENS1_10collective14CollectiveConvINS1_46MainloopSm90TmaGmmaWarpSpecializedImplicitGemmILS5_0ELi9ELi3EN4cute5tupleIJNSA_1CILi1EEESD_SD_EEENS1_36KernelImplicitTmaWarpSpecializedSm90ELi1EEENSB_IJNSC_ILi64EEENSC_ILi128EEENSB_IJNSC_ILi32EEEEEEEEENS_10tfloat32_tESM_NSA_8TiledMMAINSA_8MMA_AtomIJNSA_4SM904GMMA30MMA_64x128x8_F32TF32TF32_SS_TNILNSQ_7ScaleInE1ELSS_1EEEEEENSA_6LayoutISE_NSB_IJNSC_ILi0EEESW_SW_EEEEENSB_IJNSA_10UnderscoreESZ_SZ_EEEEENS7_6detail26Sm90ImplicitGemmTileTraitsINSA_20SM90_TMA_LOAD_IM2COLENSA_14ComposedLayoutINSA_7SwizzleILi3ELi4ELi3EEENSA_18smem_ptr_flag_bitsILi32EEENSV_INSB_IJNSB_IJNSC_ILi8EEES1A_EEENSB_IJSJ_SD_EEENSB_IJSD_NSC_ILi9EEEEEEEEENSB_IJNSB_IJSJ_NSC_ILi256EEEEEENSB_IJSD_SW_EEENSB_IJSW_NSC_ILi2048EEEEEEEEEEEEEvEENS13_INSA_13SM90_TMA_LOADENS15_IS17_S19_NSV_INSB_IJNSB_IJS1A_NSC_ILi16EEEEEES1C_S1E_EEENSB_IJS1H_S1I_NSB_IJSW_NSC_ILi4096EEEEEEEEEEEEEvEEEENS_8epilogue10collective6detail29Sm90TmaWarpSpecializedAdapterINS21_15DefaultEpilogueISM_NSB_IJNSB_IJllllEEESD_SW_EEES26_NS20_6thread17LinearCombinationISM_Li1EffLNS27_9ScaleType4KindE0ELNS_15FloatRoundStyleE2ESM_EENS_4gemm15EpilogueDefaultEEEEEvvEEEEvNT_6ParamsE:
[----:B------:R-:W-:Y:S01]  /*0000*/  LDC R1, c[0x0][0x28] ;  /* 0x00000a00ff017b82 */ /* 0x000fe20000000800 */
[----:B------:R-:W0:Y:S01]  /*0010*/  S2R R8, SR_TID.X ;  /* 0x0000000000087919 */ /* 0x000e220000002100 */
[----:B------:R-:W-:Y:S01]  /*0020*/  ELECT P0, URZ, PT ;  /* 0x00000000003f782f */ /* 0x000fe20003800000 */
[----:B------:R-:W-:Y:S01]  /*0030*/  BSSY B0, `(.L_x_0) ;  /* 0x000000f000007945 */ /* 0x000fe20003800000 */
[--C-:B0-----:R-:W-:Y:S02]  /*0040*/  SHF.R.U32.HI R0, RZ, 0x5, R8.reuse ;  /* 0x00000005ff007819 */ /* 0x101fe40000011608 */
[----:B------:R-:W-:-:S03]  /*0050*/  SHF.R.U32.HI R3, RZ, 0x7, R8 ;  /* 0x00000007ff037819 */ /* 0x000fc60000011608 */
[----:B------:R-:W0:Y:S04]  /*0060*/  SHFL.IDX PT, R2, R0, RZ, 0x1f ;  /* 0x00001fff00027589 */ /* 0x000e2800000e0000 */
[----:B------:R1:W2:Y:S01]  /*0070*/  SHFL.IDX PT, R7, R3, RZ, 0x1f ;  /* 0x00001fff03077589 */ /* 0x0002a200000e0000 */
[----:B0-----:R-:W-:-:S13]  /*0080*/  ISETP.NE.OR P0, PT, R2, RZ, !P0 ;  /* 0x000000ff0200720c */ /* 0x001fda0004705670 */
[----:B-12---:R-:W-:Y:S05]  /*0090*/  @P0 BRA `(.L_x_1) ;  /* 0x0000000000200947 */ /* 0x006fea0003800000 */
[----:B------:R-:W-:Y:S02]  /*00a0*/  ULDC.64 UR4, c[0x0][0x198] ;  /* 0x0000660000047ab9 */ /* 0x000fe40000000a00 */
[----:B------:R-:W-:Y:S02]  /*00b0*/  UIADD3 UR6, UP0, UR4, 0xf0, URZ ;  /* 0x000000f004067890 */ /* 0x000fe4000ff1e03f */
[----:B------:R-:W-:Y:S02]  /*00c0*/  UIADD3 UR4, UP1, UR4, 0x270, URZ ;  /* 0x0000027004047890 */ /* 0x000fe4000ff3e03f */
[----:B------:R-:W-:Y:S02]  /*00d0*/  UIADD3.X UR7, URZ, UR5, URZ, UP0, !UPT ;  /* 0x000000053f077290 */ /* 0x000fe400087fe43f */
[----:B------:R-:W-:-:S07]  /*00e0*/  UIADD3.X UR5, URZ, UR5, URZ, UP1, !UPT ;  /* 0x000000053f057290 */ /* 0x000fce0008ffe43f */
[----:B------:R0:W-:Y:S02]  /*00f0*/  UTMACCTL.PF [UR6] ;  /* 0x00000000060079b9 */ /* 0x0001e40008040000 */
[----:B------:R0:W-:Y:S02]  /*0100*/  UTMACCTL.PF [UR4] ;  /* 0x00000000040079b9 */ /* 0x0001e40008040000 */
[----:B0-----:R-:W-:Y:S01]  /*0110*/  NOP ;  /* 0x0000000000007918 */ /* 0x001fe20000000000 */
.L_x_1:
[----:B------:R-:W-:Y:S05]  /*0120*/  BSYNC B0 ;  /* 0x0000000000007941 */ /* 0x000fea0003800000 */
.L_x_0:
[----:B------:R-:W0:Y:S01]  /*0130*/  SHFL.IDX PT, R0, R0, RZ, 0x1f ;  /* 0x00001fff00007589 */ /* 0x000e2200000e0000 */
[----:B------:R-:W-:-:S04]  /*0140*/  SHF.R.S32.HI R3, RZ, 0x1f, R2 ;  /* 0x0000001fff037819 */ /* 0x000fc80000011402 */
[----:B------:R-:W-:Y:S02]  /*0150*/  LEA.HI R3, R3, R2, RZ, 0x2 ;  /* 0x0000000203037211 */ /* 0x000fe400078f10ff */
[----:B0-----:R-:W-:-:S13]  /*0160*/  ISETP.NE.AND P0, PT, R0, RZ, PT ;  /* 0x000000ff0000720c */ /* 0x001fda0003f05270 */
[----:B------:R-:W-:Y:S05]  /*0170*/  @P0 BRA `(.L_x_2) ;  /* 0x00000000008c0947 */ /* 0x000fea0003800000 */
[----:B------:R-:W-:Y:S01]  /*0180*/  ELECT P0, URZ, PT ;  /* 0x00000000003f782f */ /* 0x000fe20003800000 */
[----:B------:R-:W-:-:S12]  /*0190*/  BSSY B0, `(.L_x_2) ;  /* 0x0000021000007945 */ /* 0x000fd80003800000 */
[----:B------:R-:W-:Y:S05]  /*01a0*/  @!P0 BRA `(.L_x_3) ;  /* 0x00000000007c8947 */ /* 0x000fea0003800000 */
[----:B------:R-:W0:Y:S01]  /*01b0*/  S2UR UR8, SR_CgaCtaId ;  /* 0x00000000000879c3 */ /* 0x000e220000008800 */
[----:B------:R-:W-:Y:S01]  /*01c0*/  UMOV UR4, 0x400 ;  /* 0x0000040000047882 */ /* 0x000fe20000000000 */
[----:B------:R-:W-:Y:S01]  /*01d0*/  UMOV UR5, 0x1 ;  /* 0x0000000100057882 */ /* 0x000fe20000000000 */
[----:B------:R-:W-:Y:S02]  /*01e0*/  UMOV UR6, 0x80 ;  /* 0x0000008000067882 */ /* 0x000fe40000000000 */
[----:B------:R-:W-:-:S04]  /*01f0*/  UIADD3 UR6, -UR6, 0x100000, URZ ;  /* 0x0010000006067890 */ /* 0x000fc8000fffe13f */
[----:B------:R-:W-:Y:S02]  /*0200*/  USHF.L.U32 UR7, UR6, 0xb, URZ ;  /* 0x0000000b06077899 */ /* 0x000fe4000800063f */
[----:B------:R-:W-:Y:S02]  /*0210*/  USHF.L.U32 UR6, UR6, 0x1, URZ ;  /* 0x0000000106067899 */ /* 0x000fe4000800063f */
[----:B0-----:R-:W-:Y:S02]  /*0220*/  ULEA UR8, UR8, UR4, 0x18 ;  /* 0x0000000408087291 */ /* 0x001fe4000f8ec03f */
[----:B------:R-:W-:-:S04]  /*0230*/  UIADD3 UR4, -UR5, 0x100000, URZ ;  /* 0x0010000005047890 */ /* 0x000fc8000fffe13f */
[----:B------:R-:W-:Y:S02]  /*0240*/  USHF.L.U32 UR5, UR4, 0xb, URZ ;  /* 0x0000000b04057899 */ /* 0x000fe4000800063f */
[----:B------:R-:W-:Y:S01]  /*0250*/  USHF.L.U32 UR4, UR4, 0x1, URZ ;  /* 0x0000000104047899 */ /* 0x000fe2000800063f */
[----:B------:R-:W0:Y:S11]  /*0260*/  FENCE.VIEW.ASYNC.S ;  /* 0x00000000000073c6 */ /* 0x000e360000000000 */
[----:B0-----:R0:W1:Y:S01]  /*0270*/  SYNCS.EXCH.64 URZ, [UR8+0x36000], UR4 ;  /* 0x03600004083f75b2 */ /* 0x0010620008000100 */
[----:B------:R0:W2:Y:S01]  /*0280*/  SYNCS.EXCH.64 URZ, [UR8+0x36048], UR6 ;  /* 0x03604806083f75b2 */ /* 0x0000a20008000100 */
[----:B------:R0:W3:Y:S01]  /*0290*/  SYNCS.EXCH.64 URZ, [UR8+0x36008], UR4 ;  /* 0x03600804083f75b2 */ /* 0x0000e20008000100 */
[----:B------:R0:W4:Y:S01]  /*02a0*/  SYNCS.EXCH.64 URZ, [UR8+0x36050], UR6 ;  /* 0x03605006083f75b2 */ /* 0x0001220008000100 */
[----:B------:R0:W0:Y:S01]  /*02b0*/  SYNCS.EXCH.64 URZ, [UR8+0x36010], UR4 ;  /* 0x03601004083f75b2 */ /* 0x0000220008000100 */
        /* <DEDUP_REMOVED lines=13> */
[----:B------:R-:W-:Y:S01]  /*0390*/  NOP ;  /* 0x0000000000007918 */ /* 0x000fe20000000000 */
.L_x_3:
[----:B0-----:R-:W-:Y:S05]  /*03a0*/  BSYNC B0 ;  /* 0x0000000000007941 */ /* 0x001fea0003800000 */
.L_x_2:
[----:B------:R-:W-:Y:S01]  /*03b0*/  ULDC.64 UR4, c[0x0][0x618] ;  /* 0x0001860000047ab9 */ /* 0x000fe20000000a00 */
[----:B------:R-:W-:Y:S01]  /*03c0*/  LOP3.LUT R3, R3, 0xfffffffc, RZ, 0xc0, !PT ;  /* 0xfffffffc03037812 */ /* 0x000fe200078ec0ff */
[----:B------:R-:W-:Y:S01]  /*03d0*/  NOP ;  /* 0x0000000000007918 */ /* 0x000fe20000000000 */
[----:B------:R-:W-:Y:S01]  /*03e0*/  ISETP.NE.U32.AND P0, PT, RZ, UR4, PT ;  /* 0x00000004ff007c0c */ /* 0x000fe2000bf05070 */
[----:B------:R-:W-:Y:S01]  /*03f0*/  NOP ;  /* 0x0000000000007918 */ /* 0x000fe20000000000 */
[----:B-1234-:R-:W-:Y:S01]  /*0400*/  BAR.SYNC.DEFER_BLOCKING 0x0 ;  /* 0x0000000000007b1d */ /* 0x01efe20000010000 */
[----:B------:R-:W-:Y:S01]  /*0410*/  IMAD.IADD R6, R2, 0x1, -R3 ;  /* 0x0000000102067824 */ /* 0x000fe200078e0a03 */
[----:B------:R-:W-:Y:S02]  /*0420*/  ISETP.NE.AND.EX P0, PT, RZ, UR5, PT, P0 ;  /* 0x00000005ff007c0c */ /* 0x000fe4000bf05300 */
[C---:B------:R-:W-:Y:S02]  /*0430*/  ISETP.NE.AND P2, PT, R7.reuse, 0x1, PT ;  /* 0x000000010700780c */ /* 0x040fe40003f45270 */
[----:B------:R-:W-:Y:S01]  /*0440*/  LOP3.LUT P1, RZ, R7, R6, RZ, 0xfc, !PT ;  /* 0x0000000607ff7212 */ /* 0x000fe2000782fcff */
[----:B------:R-:W-:-:S03]  /*0450*/  ULDC.64 UR12, c[0x0][0x208] ;  /* 0x00008200000c7ab9 */ /* 0x000fc60000000a00 */
[----:B------:R-:W-:-:S04]  /*0460*/  SEL R2, RZ, 0x1, P1 ;  /* 0x00000001ff027807 */ /* 0x000fc80000800000 */
[----:B------:R-:W-:Y:S01]  /*0470*/  SEL R2, R2, 0x2, P2 ;  /* 0x0000000202027807 */ /* 0x000fe20001000000 */
[----:B------:R-:W-:Y:S06]  /*0480*/  @!P0 BRA `(.L_x_4) ;  /* 0x00000000001c8947 */ /* 0x000fec0003800000 */
[----:B------:R-:W0:Y:S02]  /*0490*/  LDC.64 R4, c[0x0][0x618] ;  /* 0x00018600ff047b82 */ /* 0x000e240000000a00 */
[----:B0-----:R-:W2:Y:S02]  /*04a0*/  LDG.E.64 R4, desc[UR12][R4.64] ;  /* 0x0000000c04047981 */ /* 0x001ea4000c1e1b00 */
[----:B--2---:R-:W-:-:S04]  /*04b0*/  ISETP.NE.U32.AND P0, PT, R4, RZ, PT ;  /* 0x000000ff0400720c */ /* 0x004fc80003f05070 */
[----:B------:R-:W-:-:S13]  /*04c0*/  ISETP.NE.AND.EX P0, PT, R5, RZ, PT, P0 ;  /* 0x000000ff0500720c */ /* 0x000fda0003f05300 */
[----:B------:R-:W-:Y:S05]  /*04d0*/  @!P0 BRA `(.L_x_4) ;  /* 0x0000000000088947 */ /* 0x000fea0003800000 */
[----:B------:R2:W5:Y:S01]  /*04e0*/  LD.E R0, desc[UR12][R4.64] ;  /* 0x0000000c04007980 */ /* 0x000562000c101900 */
[----:B------:R-:W-:Y:S05]  /*04f0*/  BRA `(.L_x_5) ;  /* 0x0000000000207947 */ /* 0x000fea0003800000 */
.L_x_4:
[----:B------:R-:W-:Y:S02]  /*0500*/  ULDC.64 UR4, c[0x0][0x608] ;  /* 0x0001820000047ab9 */ /* 0x000fe40000000a00 */
[----:B------:R-:W-:-:S04]  /*0510*/  ISETP.NE.U32.AND P0, PT, RZ, UR4, PT ;  /* 0x00000004ff007c0c */ /* 0x000fc8000bf05070 */
[----:B------:R-:W-:-:S13]  /*0520*/  ISETP.NE.AND.EX P0, PT, RZ, UR5, PT, P0 ;  /* 0x00000005ff007c0c */ /* 0x000fda000bf05300 */
[----:B------:R-:W-:Y:S05]  /*0530*/  @!P0 BRA `(.L_x_6) ;  /* 0x00000000000c8947 */ /* 0x000fea0003800000 */
[----:B------:R-:W0:Y:S02]  /*0540*/  LDC.64 R4, c[0x0][0x608] ;  /* 0x00018200ff047b82 */ /* 0x000e240000000a00 */
[----:B0-----:R0:W5:Y:S01]  /*0550*/  LDG.E R0, desc[UR12][R4.64] ;  /* 0x0000000c04007981 */ /* 0x001162000c1e1900 */
[----:B------:R-:W-:Y:S05]  /*0560*/  BRA `(.L_x_5) ;  /* 0x0000000000047947 */ /* 0x000fea0003800000 */
.L_x_6:
[----:B------:R-:W1:Y:S02]  /*0570*/  LDC R0, c[0x0][0x600] ;  /* 0x00018000ff007b82 */ /* 0x000e640000000800 */
.L_x_5:
[----:B------:R-:W-:Y:S02]  /*0580*/  ULDC.64 UR4, c[0x0][0x620] ;  /* 0x0001880000047ab9 */ /* 0x000fe40000000a00 */
[----:B------:R-:W-:-:S04]  /*0590*/  ISETP.NE.U32.AND P0, PT, RZ, UR4, PT ;  /* 0x00000004ff007c0c */ /* 0x000fc8000bf05070 */
[----:B------:R-:W-:-:S13]  /*05a0*/  ISETP.NE.AND.EX P0, PT, RZ, UR5, PT, P0 ;  /* 0x00000005ff007c0c */ /* 0x000fda000bf05300 */
[----:B------:R-:W-:Y:S05]  /*05b0*/  @!P0 BRA `(.L_x_7) ;  /* 0x00000000001c8947 */ /* 0x000fea0003800000 */
[----:B0-2---:R-:W0:Y:S02]  /*05c0*/  LDC.64 R4, c[0x0][0x620] ;  /* 0x00018800ff047b82 */ /* 0x005e240000000a00 */
[----:B0-----:R-:W2:Y:S02]  /*05d0*/  LDG.E.64 R4, desc[UR12][R4.64] ;  /* 0x0000000c04047981 */ /* 0x001ea4000c1e1b00 */
[----:B--2---:R-:W-:-:S04]  /*05e0*/  ISETP.NE.U32.AND P0, PT, R4, RZ, PT ;  /* 0x000000ff0400720c */ /* 0x004fc80003f05070 */
[----:B------:R-:W-:-:S13]  /*05f0*/  ISETP.NE.AND.EX P0, PT, R5, RZ, PT, P0 ;  /* 0x000000ff0500720c */ /* 0x000fda0003f05300 */
[----:B------:R-:W-:Y:S05]  /*0600*/  @!P0 BRA `(.L_x_7) ;  /* 0x0000000000088947 */ /* 0x000fea0003800000 */
[----:B------:R0:W5:Y:S01]  /*0610*/  LD.E R3, desc[UR12][R4.64] ;  /* 0x0000000c04037980 */ /* 0x000162000c101900 */
[----:B------:R-:W-:Y:S05]  /*0620*/  BRA `(.L_x_8) ;  /* 0x0000000000207947 */ /* 0x000fea0003800000 */
.L_x_7:
[----:B------:R-:W-:Y:S02]  /*0630*/  ULDC.64 UR4, c[0x0][0x610] ;  /* 0x0001840000047ab9 */ /* 0x000fe40000000a00 */
[----:B------:R-:W-:-:S04]  /*0640*/  ISETP.NE.U32.AND P0, PT, RZ, UR4, PT ;  /* 0x00000004ff007c0c */ /* 0x000fc8000bf05070 */
[----:B------:R-:W-:-:S13]  /*0650*/  ISETP.NE.AND.EX P0, PT, RZ, UR5, PT, P0 ;  /* 0x00000005ff007c0c */ /* 0x000fda000bf05300 */
[----:B------:R-:W-:Y:S05]  /*0660*/  @!P0 BRA `(.L_x_9) ;  /* 0x00000000000c8947 */ /* 0x000fea0003800000 */
[----:B0-2---:R-:W0:Y:S02]  /*0670*/  LDC.64 R4, c[0x0][0x610] ;  /* 0x00018400ff047b82 */ /* 0x005e240000000a00 */
[----:B0-----:R4:W5:Y:S01]  /*0680*/  LDG.E R3, desc[UR12][R4.64] ;  /* 0x0000000c04037981 */ /* 0x001962000c1e1900 */
[----:B------:R-:W-:Y:S05]  /*0690*/  BRA `(.L_x_8) ;  /* 0x0000000000047947 */ /* 0x000fea0003800000 */
.L_x_9:
[----:B------:R-:W3:Y:S02]  /*06a0*/  LDC R3, c[0x0][0x604] ;  /* 0x00018100ff037b82 */ /* 0x000ee40000000800 */
.L_x_8:
[----:B0-2-4-:R-:W0:Y:S01]  /*06b0*/  LDC R4, c[0x0][0x3e8] ;  /* 0x0000fa00ff047b82 */ /* 0x015e220000000800 */
[----:B------:R-:W2:Y:S01]  /*06c0*/  S2R R5, SR_CTAID.X ;  /* 0x0000000000057919 */ /* 0x000ea20000002500 */
[----:B------:R-:W-:Y:S01]  /*06d0*/  ULDC UR4, c[0x0][0x3dc] ;  /* 0x0000f70000047ab9 */ /* 0x000fe20000000800 */
[----:B------:R-:W-:Y:S01]  /*06e0*/  ISETP.NE.AND P0, PT, R7, RZ, PT ;  /* 0x000000ff0700720c */ /* 0x000fe20003f05270 */
[----:B------:R-:W-:Y:S01]  /*06f0*/  UIADD3 UR4, UR4, 0x1f, URZ ;  /* 0x0000001f04047890 */ /* 0x000fe2000fffe03f */
[----:B------:R-:W4:Y:S01]  /*0700*/  S2R R9, SR_CTAID.Y ;  /* 0x0000000000097919 */ /* 0x000f220000002600 */
[----:B------:R-:W-:Y:S02]  /*0710*/  ULDC.64 UR6, c[0x0][0x3e0] ;  /* 0x0000f80000067ab9 */ /* 0x000fe40000000a00 */
[----:B------:R-:W-:Y:S02]  /*0720*/  USHF.R.S32.HI UR5, URZ, 0x1f, UR4 ;  /* 0x0000001f3f057899 */ /* 0x000fe40008011404 */
[----:B------:R-:W-:-:S02]  /*0730*/  UIMAD UR6, UR7, UR6, URZ ;  /* 0x00000006070672a4 */ /* 0x000fc4000f8e023f */
[----:B------:R-:W-:-:S04]  /*0740*/  ULEA.HI UR5, UR5, UR4, URZ, 0x5 ;  /* 0x0000000405057291 */ /* 0x000fc8000f8f283f */
[----:B------:R-:W-:Y:S01]  /*0750*/  USHF.R.S32.HI UR15, URZ, 0x5, UR5 ;  /* 0x000000053f0f7899 */ /* 0x000fe20008011405 */
[----:B0-----:R-:W-:-:S05]  /*0760*/  IMAD R4, R4, UR6, RZ ;  /* 0x0000000604047c24 */ /* 0x001fca000f8e02ff */
[----:B------:R-:W-:Y:S01]  /*0770*/  IMAD R4, R4, UR15, RZ ;  /* 0x0000000f04047c24 */ /* 0x000fe2000f8e02ff */
[----:B--2-4-:R-:W-:Y:S06]  /*0780*/  @!P0 BRA `(.L_x_10) ;  /* 0x0000004c00148947 */ /* 0x014fec0003800000 */
[----:B------:R-:W-:-:S13]  /*0790*/  ISETP.NE.AND P0, PT, R7, 0x1, PT ;  /* 0x000000010700780c */ /* 0x000fda0003f05270 */
[----:B------:R-:W-:Y:S05]  /*07a0*/  @P0 EXIT ;  /* 0x000000000000094d */ /* 0x000fea0003800000 */
[----:B------:R-:W-:Y:S01]  /*07b0*/  ISETP.GE.AND P0, PT, R4, 0x1, PT ;  /* 0x000000010400780c */ /* 0x000fe20003f06270 */
[----:B------:R-:W-:Y:S01]  /*07c0*/  UMOV UR4, URZ ;  /* 0x0000003f00047c82 */ /* 0x000fe20008000000 */
[----:B------:R-:W-:Y:S02]  /*07d0*/  CS2R R86, SRZ ;  /* 0x0000000000567805 */ /* 0x000fe4000001ff00 */
[----:B------:R-:W-:Y:S02]  /*07e0*/  CS2R R24, SRZ ;  /* 0x0000000000187805 */ /* 0x000fe4000001ff00 */
[----:B------:R-:W-:Y:S02]  /*07f0*/  CS2R R26, SRZ ;  /* 0x00000000001a7805 */ /* 0x000fe4000001ff00 */
[----:B------:R-:W-:Y:S02]  /*0800*/  CS2R R28, SRZ ;  /* 0x00000000001c7805 */ /* 0x000fe4000001ff00 */
[----:B------:R-:W-:-:S02]  /*0810*/  CS2R R30, SRZ ;  /* 0x00000000001e7805 */ /* 0x000fc4000001ff00 */
[----:B------:R-:W-:Y:S02]  /*0820*/  CS2R R32, SRZ ;  /* 0x0000000000207805 */ /* 0x000fe4000001ff00 */
        /* <DEDUP_REMOVED lines=25> */
[----:B------:R-:W-:Y:S01]  /*09c0*/  CS2R R84, SRZ ;  /* 0x0000000000547805 */ /* 0x000fe2000001ff00 */
[----:B------:R-:W-:Y:S06]  /*09d0*/  @!P0 BRA `(.L_x_11) ;  /* 0x0000000000a88947 */ /* 0x000fec0003800000 */
[----:B------:R-:W-:-:S04]  /*09e0*/  LOP3.LUT R5, R2, 0x1, RZ, 0xfc, !PT ;  /* 0x0000000102057812 */ /* 0x000fc800078efcff */
[----:B------:R-:W-:-:S13]  /*09f0*/  ISETP.NE.AND P0, PT, R5, 0x3, PT ;  /* 0x000000030500780c */ /* 0x000fda0003f05270 */
[----:B------:R-:W-:Y:S05]  /*0a00*/  @!P0 BRA `(.L_x_12) ;  /* 0x0000000000048947 */ /* 0x000fea0003800000 */
[----:B------:R-:W-:Y:S01]  /*0a10*/  BPT.TRAP 0x1 ;  /* 0x000000040000795c */ /* 0x000fe20000300000 */
.L_x_12:
[----:B------:R-:W0:Y:S01]  /*0a20*/  S2UR UR5, SR_CgaCtaId ;  /* 0x00000000000579c3 */ /* 0x000e220000008800 */
[----:B------:R-:W-:Y:S01]  /*0a30*/  SHF.L.U32 R5, RZ, 0x1f, RZ ;  /* 0x0000001fff057819 */ /* 0x000fe200000006ff */
[----:B------:R-:W-:Y:S02]  /*0a40*/  UMOV UR4, 0x400 ;  /* 0x0000040000047882 */ /* 0x000fe40000000000 */
[----:B0-----:R-:W-:-:S12]  /*0a50*/  ULEA UR4, UR5, UR4, 0x18 ;  /* 0x0000000405047291 */ /* 0x001fd8000f8ec03f */
.L_x_13:
[----:B0-----:R-:W-:-:S04]  /*0a60*/  IMAD.U32 R6, RZ, RZ, UR4 ;  /* 0x00000004ff067e24 */ /* 0x001fc8000f8e00ff */
[----:B------:R0:W2:Y:S03]  /*0a70*/  SYNCS.PHASECHK.TRANS64.TRYWAIT P0, [R6+URZ+0x36000], R5 ;  /* 0x03600005060075a7 */ /* 0x0000a6000800017f */
[----:B--2---:R-:W-:Y:S05]  /*0a80*/  @!P0 NANOSLEEP.SYNCS 0x989680 ;  /* 0x009896800000895d */ /* 0x004fea0003900000 */
[----:B------:R-:W2:Y:S02]  /*0a90*/  @!P0 SYNCS.PHASECHK.TRANS64 P0, [R6+URZ+0x36000], R5 ;  /* 0x03600005060085a7 */ /* 0x000ea4000800007f */
[----:B--2---:R-:W-:Y:S05]  /*0aa0*/  @!P0 BRA `(.L_x_13) ;  /* 0xfffffffc00ec8947 */ /* 0x004fea000383ffff */
[----:B------:R-:W-:Y:S01]  /*0ab0*/  UIADD3 UR5, UR4, 0x12000, URZ ;  /* 0x0001200004057890 */ /* 0x000fe2000fffe03f */
[----:B------:R-:W-:Y:S01]  /*0ac0*/  WARPGROUP.ARRIVE ;  /* 0x00000000000079c5 */ /* 0x000fe20000000000 */
[----:B------:R-:W-:Y:S02]  /*0ad0*/  USHF.R.U32.HI UR4, URZ, 0x4, UR4 ;  /* 0x000000043f047899 */ /* 0x000fe40008011604 */
[----:B------:R-:W-:Y:S02]  /*0ae0*/  USHF.R.U32.HI UR5, URZ, 0x4, UR5 ;  /* 0x000000043f057899 */ /* 0x000fe40008011605 */
[----:B------:R-:W-:Y:S02]  /*0af0*/  ULOP3.LUT UR4, UR4, 0x3fff, URZ, 0xc0, !UPT ;  /* 0x00003fff04047892 */ /* 0x000fe4000f8ec03f */
[----:B------:R-:W-:Y:S02]  /*0b00*/  ULOP3.LUT UR5, UR5, 0x3fff, URZ, 0xc0, !UPT ;  /* 0x00003fff05057892 */ /* 0x000fe4000f8ec03f */
[----:B------:R-:W-:-:S02]  /*0b10*/  ULOP3.LUT UR9, UR4, 0x10000, URZ, 0xfc, !UPT ;  /* 0x0001000004097892 */ /* 0x000fc4000f8efc3f */
[----:B------:R-:W-:Y:S01]  /*0b20*/  ULOP3.LUT UR8, UR5, 0x10000, URZ, 0xfc, !UPT ;  /* 0x0001000005087892 */ /* 0x000fe2000f8efc3f */
[----:B------:R-:W-:Y:S02]  /*0b30*/  UMOV UR7, 0x40000040 ;  /* 0x4000004000077882 */ /* 0x000fe40000000000 */
[----:B------:R-:W-:Y:S02]  /*0b40*/  UMOV UR5, 0x40000040 ;  /* 0x4000004000057882 */ /* 0x000fe40000000000 */
[----:B------:R-:W-:Y:S02]  /*0b50*/  UMOV UR4, UR9 ;  /* 0x0000000900047c82 */ /* 0x000fe40008000000 */
[----:B------:R-:W-:Y:S02]  /*0b60*/  UMOV UR6, UR8 ;  /* 0x0000000800067c82 */ /* 0x000fe40008000000 */
[----:B------:R-:W-:Y:S01]  /*0b70*/  HGMMA.64x128x8.F32.TF32 R24, gdesc[UR4], RZ, !UPT ;  /* 0x05e00000041879f0 */ /* 0x000fe2000c7028ff */
[----:B------:R-:W-:-:S02]  /*0b80*/  UIADD3 UR4, UR9, 0x2, URZ ;  /* 0x0000000209047890 */ /* 0x000fc4000fffe03f */
[----:B------:R-:W-:Y:S01]  /*0b90*/  UIADD3 UR6, UR8, 0x2, URZ ;  /* 0x0000000208067890 */ /* 0x000fe2000fffe03f */
[----:B------:R-:W-:Y:S01]  /*0ba0*/  UMOV UR5, 0x40000040 ;  /* 0x4000004000057882 */ /* 0x000fe20000000000 */
[----:B------:R-:W-:-:S07]  /*0bb0*/  UMOV UR7, 0x40000040 ;  /* 0x4000004000077882 */ /* 0x000fce0000000000 */
[----:B------:R-:W-:Y:S01]  /*0bc0*/  HGMMA.64x128x8.F32.TF32 R24, gdesc[UR4], R24 ;  /* 0x05e00000041879f0 */ /* 0x000fe20008702818 */
[----:B------:R-:W-:Y:S02]  /*0bd0*/  UIADD3 UR4, UR9, 0x4, URZ ;  /* 0x0000000409047890 */ /* 0x000fe4000fffe03f */
        /* <DEDUP_REMOVED lines=8> */
[----:B------:R-:W-:Y:S01]  /*0c60*/  HGMMA.64x128x8.F32.TF32 R24, gdesc[UR4], R24, gsb0 ;  /* 0x05e00000041879f0 */ /* 0x000fe20008002818 */
[----:B------:R-:W-:-:S05]  /*0c70*/  UMOV UR4, 0x1 ;  /* 0x0000000100047882 */ /* 0x000fca0000000000 */
.L_x_11:
[----:B0-----:R-:W-:-:S05]  /*0c80*/  VIMNMX R5, R4, 0x1, PT ;  /* 0x0000000104057848 */ /* 0x001fca0003fe0100 */
[----:B------:R-:W-:-:S05]  /*0c90*/  IMAD.IADD R6, R4, 0x1, -R5 ;  /* 0x0000000104067824 */ /* 0x000fca00078e0a05 */
[----:B------:R-:W-:-:S13]  /*0ca0*/  ISETP.GE.AND P0, PT, R6, 0x1, PT ;  /* 0x000000010600780c */ /* 0x000fda0003f06270 */
[----:B------:R-:W-:Y:S05]  /*0cb0*/  @!P0 BRA `(.L_x_14) ;  /* 0x0000000400188947 */ /* 0x000fea0003800000 */
[----:B------:R-:W0:Y:S01]  /*0cc0*/  S2UR UR6, SR_CgaCtaId ;  /* 0x00000000000679c3 */ /* 0x000e220000008800 */
[----:B------:R-:W-:Y:S01]  /*0cd0*/  UMOV UR5, 0x400 ;  /* 0x0000040000057882 */ /* 0x000fe20000000000 */
[----:B------:R-:W-:Y:S01]  /*0ce0*/  LOP3.LUT R10, R2, 0x1, RZ, 0xfc, !PT ;  /* 0x00000001020a7812 */ /* 0x000fe200078efcff */
[----:B------:R-:W-:Y:S01]  /*0cf0*/  IMAD.MOV.U32 R9, RZ, RZ, RZ ;  /* 0x000000ffff097224 */ /* 0x000fe200078e00ff */
[----:B------:R-:W-:Y:S01]  /*0d00*/  UISETP.NE.U32.AND UP0, UPT, UR4, URZ, UPT ;  /* 0x0000003f0400728c */ /* 0x000fe2000bf05070 */
[----:B------:R-:W-:Y:S01]  /*0d10*/  IMAD.MOV.U32 R5, RZ, RZ, R6 ;  /* 0x000000ffff057224 */ /* 0x000fe200078e0006 */
[----:B0-----:R-:W-:-:S04]  /*0d20*/  ULEA UR14, UR6, UR5, 0x18 ;  /* 0x00000005060e7291 */ /* 0x001fc8000f8ec03f */
[----:B------:R-:W-:Y:S02]  /*0d30*/  UIADD3 UR6, UR14, 0x12000, URZ ;  /* 0x000120000e067890 */ /* 0x000fe4000fffe03f */
[----:B------:R-:W-:Y:S02]  /*0d40*/  USHF.R.U32.HI UR5, URZ, 0x4, UR14 ;  /* 0x000000043f057899 */ /* 0x000fe4000801160e */
[----:B------:R-:W-:Y:S02]  /*0d50*/  USHF.R.U32.HI UR6, URZ, 0x4, UR6 ;  /* 0x000000043f067899 */ /* 0x000fe40008011606 */
[----:B------:R-:W-:Y:S02]  /*0d60*/  ULOP3.LUT UR5, UR5, 0x3fff, URZ, 0xc0, !UPT ;  /* 0x00003fff05057892 */ /* 0x000fe4000f8ec03f */
[----:B------:R-:W-:Y:S02]  /*0d70*/  ULOP3.LUT UR6, UR6, 0x3fff, URZ, 0xc0, !UPT ;  /* 0x00003fff06067892 */ /* 0x000fe4000f8ec03f */
[----:B------:R-:W-:-:S02]  /*0d80*/  ULOP3.LUT UR15, UR5, 0x10000, URZ, 0xfc, !UPT ;  /* 0x00010000050f7892 */ /* 0x000fc4000f8efc3f */
[----:B------:R-:W-:Y:S01]  /*0d90*/  ULOP3.LUT UR16, UR6, 0x10000, URZ, 0xfc, !UPT ;  /* 0x0001000006107892 */ /* 0x000fe2000f8efc3f */
[----:B------:R-:W-:-:S11]  /*0da0*/  UMOV UR5, URZ ;  /* 0x0000003f00057c82 */ /* 0x000fd60008000000 */
.L_x_19:
[----:B------:R-:W-:-:S13]  /*0db0*/  ISETP.NE.AND P1, PT, R10, 0x3, PT ;  /* 0x000000030a00780c */ /* 0x000fda0003f25270 */
[----:B0-----:R-:W-:Y:S05]  /*0dc0*/  @!P1 BRA `(.L_x_15) ;  /* 0x0000000000049947 */ /* 0x001fea0003800000 */
[----:B------:R-:W-:Y:S01]  /*0dd0*/  BPT.TRAP 0x1 ;  /* 0x000000040000795c */ /* 0x000fe20000300000 */
.L_x_15:
[----:B------:R-:W-:Y:S01]  /*0de0*/  SHF.L.U32 R7, R9, 0x1f, RZ ;  /* 0x0000001f09077819 */ /* 0x000fe200000006ff */
[----:B------:R-:W-:-:S12]  /*0df0*/  ULEA UR6, UR4, UR14, 0x3 ;  /* 0x0000000e04067291 */ /* 0x000fd8000f8e183f */
.L_x_16:
[----:B0-----:R-:W-:-:S04]  /*0e00*/  IMAD.U32 R8, RZ, RZ, UR6 ;  /* 0x00000006ff087e24 */ /* 0x001fc8000f8e00ff */
[----:B------:R0:W2:Y:S03]  /*0e10*/  SYNCS.PHASECHK.TRANS64.TRYWAIT P0, [R8+URZ+0x36000], R7 ;  /* 0x03600007080075a7 */ /* 0x0000a6000800017f */
[----:B--2---:R-:W-:Y:S05]  /*0e20*/  @!P0 NANOSLEEP.SYNCS 0x989680 ;  /* 0x009896800000895d */ /* 0x004fea0003900000 */
[----:B------:R-:W2:Y:S02]  /*0e30*/  @!P0 SYNCS.PHASECHK.TRANS64 P0, [R8+URZ+0x36000], R7 ;  /* 0x03600007080085a7 */ /* 0x000ea4000800007f */
[----:B--2---:R-:W-:Y:S05]  /*0e40*/  @!P0 BRA `(.L_x_16) ;  /* 0xfffffffc00ec8947 */ /* 0x004fea000383ffff */
[----:B------:R-:W-:Y:S01]  /*0e50*/  ULEA UR6, UR4, UR15, 0x9 ;  /* 0x0000000f04067291 */ /* 0x000fe2000f8e483f */
[----:B------:R-:W-:Y:S01]  /*0e60*/  WARPGROUP.ARRIVE ;  /* 0x00000000000079c5 */ /* 0x000fe20000000000 */
[----:B------:R-:W-:Y:S01]  /*0e70*/  ULEA UR7, UR4, UR16, 0xa ;  /* 0x0000001004077291 */ /* 0x000fe2000f8e503f */
[----:B------:R-:W-:Y:S01]  /*0e80*/  UMOV UR9, 0x40000040 ;  /* 0x4000004000097882 */ /* 0x000fe20000000000 */
[----:B------:R-:W-:-:S03]  /*0e90*/  UMOV UR11, 0x40000040 ;  /* 0x40000040000b7882 */ /* 0x000fc60000000000 */
[----:B------:R-:W-:Y:S02]  /*0ea0*/  UMOV UR8, UR6 ;  /* 0x0000000600087c82 */ /* 0x000fe40008000000 */
[----:B------:R-:W-:Y:S02]  /*0eb0*/  UMOV UR10, UR7 ;  /* 0x00000007000a7c82 */ /* 0x000fe40008000000 */
[----:B------:R-:W-:Y:S01]  /*0ec0*/  HGMMA.64x128x8.F32.TF32 R24, gdesc[UR8], R24, UP0 ;  /* 0x05e00000081879f0 */ /* 0x000fe2000bf02818 */
        /* <DEDUP_REMOVED lines=14> */
[----:B------:R-:W-:Y:S03]  /*0fb0*/  HGMMA.64x128x8.F32.TF32 R24, gdesc[UR8], R24, gsb0 ;  /* 0x05e00000081879f0 */ /* 0x000fe60008002818 */
[----:B------:R-:W-:Y:S02]  /*0fc0*/  WARPGROUP.DEPBAR.LE gsb0, 0x1 ;  /* 0x00008000000079c5 */ /* 0x000fe40000010100 */
[----:B------:R-:W-:Y:S05]  /*0fd0*/  @!P1 BRA `(.L_x_17) ;  /* 0x0000000000049947 */ /* 0x000fea0003800000 */
[----:B------:R-:W-:Y:S01]  /*0fe0*/  BPT.TRAP 0x1 ;  /* 0x000000040000795c */ /* 0x000fe20000300000 */
.L_x_17:
[----:B------:R-:W-:Y:S01]  /*0ff0*/  ULEA UR6, UR5, UR14, 0x3 ;  /* 0x0000000e05067291 */ /* 0x000fe2000f8e183f */
[----:B------:R-:W-:-:S03]  /*1000*/  ISETP.GT.U32.AND P0, PT, R2, 0x1, PT ;  /* 0x000000010200780c */ /* 0x000fc60003f04070 */
[----:B------:R-:W-:-:S04]  /*1010*/  UIADD3 UR6, UR6, 0x36048, URZ ;  /* 0x0003604806067890 */ /* 0x000fc8000fffe03f */
[----:B------:R-:W-:-:S09]  /*1020*/  UPRMT UR6, URZ, 0x654, UR6 ;  /* 0x000006543f067896 */ /* 0x000fd20008000006 */
[----:B------:R-:W-:Y:S01]  /*1030*/  SYNCS.ARRIVE.TRANS64.RED.A1T0 RZ, [UR6], RZ ;  /* 0x000000ffffff79a7 */ /* 0x000fe20008100406 */
[----:B------:R-:W-:Y:S05]  /*1040*/  @P0 BRA `(.L_x_18) ;  /* 0x0000000000040947 */ /* 0x000fea0003800000 */
[----:B------:R-:W-:Y:S01]  /*1050*/  BPT.TRAP 0x1 ;  /* 0x000000040000795c */ /* 0x000fe20000300000 */
.L_x_18:
[----:B------:R-:W-:Y:S01]  /*1060*/  UIADD3 UR4, UR4, 0x1, URZ ;  /* 0x0000000104047890 */ /* 0x000fe2000fffe03f */
[C---:B------:R-:W-:Y:S01]  /*1070*/  ISETP.GT.AND P0, PT, R5.reuse, 0x1, PT ;  /* 0x000000010500780c */ /* 0x040fe20003f04270 */
[----:B------:R-:W-:Y:S01]  /*1080*/  UIADD3 UR5, UR5, 0x1, URZ ;  /* 0x0000000105057890 */ /* 0x000fe2000fffe03f */
[----:B------:R-:W-:Y:S01]  /*1090*/  VIADD R5, R5, 0xffffffff ;  /* 0xffffffff05057836 */ /* 0x000fe20000000000 */
[----:B------:R-:W-:Y:S02]  /*10a0*/  UISETP.NE.AND UP0, UPT, UR4, 0x9, UPT ;  /* 0x000000090400788c */ /* 0x000fe4000bf05270 */
[----:B------:R-:W-:Y:S02]  /*10b0*/  UISETP.NE.AND UP1, UPT, UR5, 0x9, UPT ;  /* 0x000000090500788c */ /* 0x000fe4000bf25270 */
[----:B------:R-:W-:Y:S02]  /*10c0*/  USEL UR6, URZ, 0x1, UP0 ;  /* 0x000000013f067887 */ /* 0x000fe40008000000 */
[----:B------:R-:W-:-:S02]  /*10d0*/  USEL UR4, UR4, URZ, UP0 ;  /* 0x0000003f04047287 */ /* 0x000fc40008000000 */
[----:B------:R-:W-:Y:S02]  /*10e0*/  USEL UR5, UR5, URZ, UP1 ;  /* 0x0000003f05057287 */ /* 0x000fe40008800000 */
[----:B------:R-:W-:Y:S01]  /*10f0*/  UPLOP3.LUT UP0, UPT, UPT, UPT, UPT, 0x80, 0x0 ;  /* 0x000000000000789c */ /* 0x000fe20003f0f070 */
[----:B------:R-:W-:Y:S01]  /*1100*/  LOP3.LUT R9, R9, UR6, RZ, 0x3c, !PT ;  /* 0x0000000609097c12 */ /* 0x000fe2000f8e3cff */
[----:B------:R-:W-:Y:S09]  /*1110*/  @P0 BRA `(.L_x_19) ;  /* 0xfffffffc00240947 */ /* 0x000ff2000383ffff */
.L_x_14:
[----:B------:R-:W-:Y:S01]  /*1120*/  ISETP.GE.AND P0, PT, R4, 0x1, PT ;  /* 0x000000010400780c */ /* 0x000fe20003f06270 */
[----:B------:R-:W-:-:S12]  /*1130*/  WARPGROUP.DEPBAR.LE gsb0, 0x0 ;  /* 0x00008000000079c5 */ /* 0x000fd80000010000 */
[----:B------:R-:W-:Y:S05]  /*1140*/  @!P0 BRA `(.L_x_20) ;  /* 0x0000000000448947 */ /* 0x000fea0003800000 */
[----:B------:R-:W-:-:S04]  /*1150*/  LOP3.LUT R4, R2, 0x1, RZ, 0xfc, !PT ;  /* 0x0000000102047812 */ /* 0x000fc800078efcff */
[----:B------:R-:W-:-:S13]  /*1160*/  ISETP.NE.AND P0, PT, R4, 0x3, PT ;  /* 0x000000030400780c */ /* 0x000fda0003f05270 */
[----:B------:R-:W-:Y:S05]  /*1170*/  @!P0 BRA `(.L_x_21) ;  /* 0x0000000000048947 */ /* 0x000fea0003800000 */
[----:B------:R-:W-:Y:S01]  /*1180*/  BPT.TRAP 0x1 ;  /* 0x000000040000795c */ /* 0x000fe20000300000 */
.L_x_21:
[----:B0-----:R-:W0:Y:S01]  /*1190*/  S2R R7, SR_CgaCtaId ;  /* 0x0000000000077919 */ /* 0x001e220000008800 */
[----:B------:R-:W-:Y:S01]  /*11a0*/  IMAD.WIDE.U32 R4, R6, 0x38e38e39, RZ ;  /* 0x38e38e3906047825 */ /* 0x000fe200078e00ff */
[----:B------:R-:W-:Y:S02]  /*11b0*/  MOV R4, 0x400 ;  /* 0x0000040000047802 */ /* 0x000fe40000000f00 */
[----:B------:R-:W-:Y:S02]  /*11c0*/  ISETP.GT.U32.AND P0, PT, R2, 0x1, PT ;  /* 0x000000010200780c */ /* 0x000fe40003f04070 */
[----:B------:R-:W-:-:S05]  /*11d0*/  SHF.R.U32.HI R5, RZ, 0x1, R5 ;  /* 0x00000001ff057819 */ /* 0x000fca0000011605 */
[----:B------:R-:W-:Y:S01]  /*11e0*/  IMAD R6, R5, -0x9, R6 ;  /* 0xfffffff705067824 */ /* 0x000fe200078e0206 */
[----:B0-----:R-:W-:-:S05]  /*11f0*/  LEA R7, R7, R4, 0x18 ;  /* 0x0000000407077211 */ /* 0x001fca00078ec0ff */
[----:B------:R-:W-:-:S04]  /*1200*/  IMAD R6, R6, 0x8, R7 ;  /* 0x0000000806067824 */ /* 0x000fc800078e0207 */
[----:B------:R-:W-:-:S05]  /*1210*/  VIADD R6, R6, 0x36048 ;  /* 0x0003604806067836 */ /* 0x000fca0000000000 */
[----:B------:R-:W-:-:S04]  /*1220*/  PRMT R6, RZ, 0x654, R6 ;  /* 0x00000654ff067816 */ /* 0x000fc80000000006 */
[----:B------:R2:W-:Y:S01]  /*1230*/  SYNCS.ARRIVE.TRANS64.RED.A1T0 RZ, [R6+URZ], RZ ;  /* 0x000000ff06ff79a7 */ /* 0x0005e2000810043f */
[----:B------:R-:W-:Y:S05]  /*1240*/  @P0 BRA `(.L_x_20) ;  /* 0x0000000000040947 */ /* 0x000fea0003800000 */
[----:B------:R-:W-:Y:S01]  /*1250*/  BPT.TRAP 0x1 ;  /* 0x000000040000795c */ /* 0x000fe20000300000 */
.L_x_20:
[----:B------:R-:W4:Y:S01]  /*1260*/  S2R R5, SR_TID.X ;  /* 0x0000000000057919 */ /* 0x000f220000002100 */
[----:B------:R-:W-:Y:S01]  /*1270*/  ULDC.64 UR4, c[0x0][0x280] ;  /* 0x0000a00000047ab9 */ /* 0x000fe20000000a00 */
[----:B------:R-:W1:Y:S01]  /*1280*/  S2R R4, SR_CTAID.Y ;  /* 0x0000000000047919 */ /* 0x000e620000002600 */
[----:B------:R-:W0:Y:S01]  /*1290*/  S2R R15, SR_CTAID.X ;  /* 0x00000000000f7919 */ /* 0x000e220000002500 */
[----:B----4-:R-:W-:-:S04]  /*12a0*/  SHF.R.S32.HI R2, RZ, 0x1f, R5 ;  /* 0x0000001fff027819 */ /* 0x010fc80000011405 */
[----:B------:R-:W-:-:S04]  /*12b0*/  LEA.HI R2, R2, R5, RZ, 0x7 ;  /* 0x0000000502027211 */ /* 0x000fc800078f38ff */
[----:B------:R-:W-:Y:S01]  /*12c0*/  LOP3.LUT R2, R2, 0xffffff80, RZ, 0xc0, !PT ;  /* 0xffffff8002027812 */ /* 0x000fe200078ec0ff */
[----:B0-----:R-:W-:-:S04]  /*12d0*/  IMAD.SHL.U32 R8, R15, 0x40, RZ ;  /* 0x000000400f087824 */ /* 0x001fc800078e00ff */
[----:B------:R-:W-:Y:S02]  /*12e0*/  IMAD.IADD R2, R5, 0x1, -R2 ;  /* 0x0000000105027824 */ /* 0x000fe400078e0a02 */
[----:B-1----:R-:W-:-:S03]  /*12f0*/  IMAD.SHL.U32 R5, R4, 0x80, RZ ;  /* 0x0000008004057824 */ /* 0x002fc600078e00ff */
[----:B------:R-:W-:Y:S02]  /*1300*/  SHF.R.S32.HI R9, RZ, 0x1f, R2 ;  /* 0x0000001fff097819 */ /* 0x000fe40000011402 */
[----:B------:R-:W-:Y:S02]  /*1310*/  ISETP.GE.AND P0, PT, R5, UR5, PT ;  /* 0x0000000505007c0c */ /* 0x000fe4000bf06270 */
[----:B------:R-:W-:Y:S02]  /*1320*/  LEA.HI R4, R9, R2, RZ, 0x2 ;  /* 0x0000000209047211 */ /* 0x000fe400078f10ff */
[----:B------:R-:W-:Y:S02]  /*1330*/  ISETP.GE.OR P0, PT, R8, UR4, P0 ;  /* 0x0000000408007c0c */ /* 0x000fe40008706670 */
[--C-:B------:R-:W-:Y:S02]  /*1340*/  SHF.R.S32.HI R10, RZ, 0x2, R4.reuse ;  /* 0x00000002ff0a7819 */ /* 0x100fe40000011404 */
[----:B------:R-:W-:-:S04]  /*1350*/  SHF.R.S32.HI R7, RZ, 0x1f, R4 ;  /* 0x0000001fff077819 */ /* 0x000fc80000011404 */
[----:B------:R-:W-:-:S04]  /*1360*/  LEA.HI R7, R7, R10, RZ, 0x3 ;  /* 0x0000000a07077211 */ /* 0x000fc800078f18ff */
[----:B------:R-:W-:Y:S01]  /*1370*/  LOP3.LUT R13, R7, 0xfffffff8, RZ, 0xc0, !PT ;  /* 0xfffffff8070d7812 */ /* 0x000fe200078ec0ff */
[----:B------:R-:W-:Y:S06]  /*1380*/  @P0 EXIT ;  /* 0x000000000000094d */ /* 0x000fec0003800000 */
[----:B--2---:R-:W0:Y:S01]  /*1390*/  LDC.64 R6, c[0x0][0x658] ;  /* 0x00019600ff067b82 */ /* 0x004e220000000a00 */
[----:B------:R-:W-:Y:S01]  /*13a0*/  LOP3.LUT R11, R4, 0x7ffffffc, RZ, 0xc0, !PT ;  /* 0x7ffffffc040b7812 */ /* 0x000fe200078ec0ff */
[----:B------:R-:W-:Y:S01]  /*13b0*/  IMAD.IADD R10, R10, 0x1, -R13 ;  /* 0x000000010a0a7824 */ /* 0x000fe200078e0a0d */
[----:B------:R-:W-:Y:S02]  /*13c0*/  LEA.HI R9, R9, R2, RZ, 0x5 ;  /* 0x0000000209097211 */ /* 0x000fe400078f28ff */
[----:B---3-5:R-:W-:Y:S01]  /*13d0*/  FSETP.NEU.AND P1, PT, R3, RZ, PT ;  /* 0x000000ff0300720b */ /* 0x028fe20003f2d000 */
[----:B------:R-:W-:Y:S01]  /*13e0*/  IMAD.IADD R2, R2, 0x1, -R11 ;  /* 0x0000000102027824 */ /* 0x000fe200078e0a0b */
[----:B------:R-:W-:Y:S02]  /*13f0*/  SHF.R.S32.HI R11, RZ, 0x1f, R10 ;  /* 0x0000001fff0b7819 */ /* 0x000fe4000001140a */
[----:B------:R-:W-:Y:S01]  /*1400*/  SHF.R.S32.HI R9, RZ, 0x5, R9 ;  /* 0x00000005ff097819 */ /* 0x000fe20000011409 */
[----:B------:R-:W-:-:S02]  /*1410*/  IMAD.SHL.U32 R2, R2, 0x2, RZ ;  /* 0x0000000202027824 */ /* 0x000fc400078e00ff */
[----:B------:R-:W-:-:S03]  /*1420*/  IMAD.WIDE R14, R15, 0x40, R10 ;  /* 0x000000400f0e7825 */ /* 0x000fc600078e020a */
[----:B------:R-:W-:Y:S01]  /*1430*/  IADD3 R4, P0, R5, R2, RZ ;  /* 0x0000000205047210 */ /* 0x000fe20007f1e0ff */
[C---:B------:R-:W-:Y:S01]  /*1440*/  IMAD R11, R9.reuse, -0x10, -R8 ;  /* 0xfffffff0090b7824 */ /* 0x040fe200078e0a08 */
[----:B------:R-:W-:Y:S01]  /*1450*/  SHF.R.S32.HI R8, RZ, 0x1f, R2 ;  /* 0x0000001fff087819 */ /* 0x000fe20000011402 */
[----:B------:R-:W-:Y:S01]  /*1460*/  IMAD.WIDE R14, R9, 0x10, R14 ;  /* 0x00000010090e7825 */ /* 0x000fe200078e020e */
[----:B------:R-:W-:Y:S02]  /*1470*/  IADD3 R2, -R2, UR5, -R5 ;  /* 0x0000000502027c10 */ /* 0x000fe4000fffe905 */
[----:B------:R-:W-:Y:S02]  /*1480*/  LEA.HI.X.SX32 R5, R5, R8, 0x1, P0 ;  /* 0x0000000805057211 */ /* 0x000fe400000f0eff */
[----:B------:R-:W-:Y:S01]  /*1490*/  IADD3 R10, R11, UR4, -R10 ;  /* 0x000000040b0a7c10 */ /* 0x000fe2000fffe80a */
[-C--:B0-----:R-:W-:Y:S01]  /*14a0*/  IMAD R8, R15, R6.reuse, RZ ;  /* 0x000000060f087224 */ /* 0x081fe200078e02ff */
[----:B------:R-:W-:Y:S01]  /*14b0*/  ISETP.GT.AND P0, PT, R2, RZ, PT ;  /* 0x000000ff0200720c */ /* 0x000fe20003f04270 */
[----:B------:R-:W-:Y:S01]  /*14c0*/  IMAD.WIDE.U32 R12, R14, R6, R4 ;  /* 0x000000060e0c7225 */ /* 0x000fe200078e0004 */
[----:B------:R-:W-:-:S02]  /*14d0*/  SHF.L.U64.HI R11, R6, 0x3, R7 ;  /* 0x00000003060b7819 */ /* 0x000fc40000010207 */
[----:B------:R-:W-:Y:S01]  /*14e0*/  ISETP.GT.AND P3, PT, R10, RZ, P0 ;  /* 0x000000ff0a00720c */ /* 0x000fe20000764270 */
[----:B------:R-:W-:Y:S02]  /*14f0*/  IMAD R19, R14, R7, R8 ;  /* 0x000000070e137224 */ /* 0x000fe400078e0208 */
[----:B------:R-:W-:Y:S02]  /*1500*/  IMAD.SHL.U32 R16, R6, 0x8, RZ ;  /* 0x0000000806107824 */ /* 0x000fe400078e00ff */
[----:B------:R-:W-:Y:S01]  /*1510*/  IMAD.IADD R19, R13, 0x1, R19 ;  /* 0x000000010d137824 */ /* 0x000fe200078e0213 */
[----:B------:R-:W-:Y:S07]  /*1520*/  @!P1 BRA `(.L_x_22) ;  /* 0x0000002800cc9947 */ /* 0x000fee0003800000 */
[----:B------:R-:W-:Y:S01]  /*1530*/  ULDC.64 UR6, c[0x0][0x630] ;  /* 0x00018c0000067ab9 */ /* 0x000fe20000000a00 */
[----:B------:R-:W-:Y:S01]  /*1540*/  ULDC.64 UR8, c[0x0][0x628] ;  /* 0x00018a0000087ab9 */ /* 0x000fe20000000a00 */
[----:B------:R-:W-:Y:S01]  /*1550*/  IMAD R13, R15, UR6, RZ ;  /* 0x000000060f0d7c24 */ /* 0x000fe2000f8e02ff */
[----:B------:R-:W-:Y:S01]  /*1560*/  ULDC.64 UR4, c[0x0][0x650] ;  /* 0x0001940000047ab9 */ /* 0x000fe20000000a00 */
[----:B------:R-:W-:-:S04]  /*1570*/  IMAD.WIDE.U32 R8, R14, UR6, R4 ;  /* 0x000000060e087c25 */ /* 0x000fc8000f8e0004 */
[----:B------:R-:W-:Y:S01]  /*1580*/  IMAD R13, R14, UR7, R13 ;  /* 0x000000070e0d7c24 */ /* 0x000fe2000f8e020d */
[----:B------:R-:W-:-:S03]  /*1590*/  LEA R6, P1, R8, UR8, 0x2 ;  /* 0x0000000808067c11 */ /* 0x000fc6000f8210ff */
[----:B------:R-:W-:-:S05]  /*15a0*/  IMAD.IADD R7, R9, 0x1, R13 ;  /* 0x0000000109077824 */ /* 0x000fca00078e020d */
[----:B------:R-:W-:-:S05]  /*15b0*/  LEA.HI.X R7, R8, UR9, R7, 0x2, P1 ;  /* 0x0000000908077c11 */ /* 0x000fca00088f1407 */
[----:B------:R-:W2:Y:S01]  /*15c0*/  @P3 LDG.E.LTC128B R17, desc[UR12][R6.64] ;  /* 0x0000000c06113981 */ /* 0x000ea2000c1e1920 */
[----:B------:R-:W-:Y:S01]  /*15d0*/  ISETP.GT.AND P1, PT, R2, 0x1, PT ;  /* 0x000000010200780c */ /* 0x000fe20003f24270 */
[----:B------:R-:W-:Y:S03]  /*15e0*/  BSSY B0, `(.L_x_23) ;  /* 0x000000b000007945 */ /* 0x000fe60003800000 */
[----:B------:R-:W-:Y:S02]  /*15f0*/  ISETP.GT.AND P2, PT, R10, RZ, P1 ;  /* 0x000000ff0a00720c */ /* 0x000fe40000f44270 */
[----:B--2---:R-:W-:-:S05]  /*1600*/  LOP3.LUT R8, R17, 0xffffe000, RZ, 0xc0, !PT ;  /* 0xffffe00011087812 */ /* 0x004fca00078ec0ff */
[----:B------:R-:W-:Y:S01]  /*1610*/  FMUL R9, R8, R3 ;  /* 0x0000000308097220 */ /* 0x000fe20000400000 */
[----:B------:R-:W-:-:S03]  /*1620*/  LEA R8, P4, R12, UR4, 0x2 ;  /* 0x000000040c087c11 */ /* 0x000fc6000f8810ff */
[----:B------:R-:W-:Y:S01]  /*1630*/  FFMA R21, R24, R0, R9 ;  /* 0x0000000018157223 */ /* 0x000fe20000000009 */
[----:B------:R-:W-:-:S04]  /*1640*/  LEA.HI.X R9, R12, UR5, R19, 0x2, P4 ;  /* 0x000000050c097c11 */ /* 0x000fc8000a0f1413 */
[----:B------:R-:W-:-:S05]  /*1650*/  F2FP.TF32.F32.PACK_B R21, R21 ;  /* 0x00000015ff15723e */ /* 0x000fca00024050ff */
[----:B------:R0:W-:Y:S01]  /*1660*/  @P3 STG.E desc[UR12][R8.64], R21 ;  /* 0x0000001508003986 */ /* 0x0001e2000c10190c */
[----:B------:R-:W-:Y:S05]  /*1670*/  @!P2 BRA `(.L_x_24) ;  /* 0x000000000004a947 */ /* 0x000fea0003800000 */
[----:B------:R1:W5:Y:S02]  /*1680*/  LDG.E.LTC128B R17, desc[UR12][R6.64+0x4] ;  /* 0x0000040c06117981 */ /* 0x000364000c1e1920 */
.L_x_24:
[----:B------:R-:W-:Y:S05]  /*1690*/  BSYNC B0 ;  /* 0x0000000000007941 */ /* 0x000fea0003800000 */
.L_x_23:
[----:B------:R-:W-:Y:S01]  /*16a0*/  USHF.L.U32 UR5, UR6, 0x3, URZ ;  /* 0x0000000306057899 */ /* 0x000fe2000800063f */
[----:B-----5:R-:W-:Y:S01]  /*16b0*/  LOP3.LUT R12, R17, 0xffffe000, RZ, 0xc0, !PT ;  /* 0xffffe000110c7812 */ /* 0x020fe200078ec0ff */
[----:B------:R-:W-:Y:S01]  /*16c0*/  USHF.L.U64.HI UR4, UR6, 0x3, UR7 ;  /* 0x0000000306047899 */ /* 0x000fe20008010207 */
[----:B------:R-:W-:-:S03]  /*16d0*/  ISETP.GT.AND P0, PT, R10, 0x8, P0 ;  /* 0x000000080a00780c */ /* 0x000fc60000704270 */
[----:B------:R-:W-:Y:S02]  /*16e0*/  IMAD.U32 R18, RZ, RZ, UR5 ;  /* 0x00000005ff127e24 */ /* 0x000fe4000f8e00ff */
[----:B------:R-:W-:Y:S01]  /*16f0*/  FMUL R12, R12, R3 ;  /* 0x000000030c0c7220 */ /* 0x000fe20000400000 */
[----:B------:R-:W-:-:S03]  /*1700*/  IMAD.U32 R19, RZ, RZ, UR4 ;  /* 0x00000004ff137e24 */ /* 0x000fc6000f8e00ff */
[----:B------:R-:W-:Y:S01]  /*1710*/  FFMA R25, R25, R0, R12 ;  /* 0x0000000019197223 */ /* 0x000fe2000000000c */
[----:B------:R-:W-:-:S04]  /*1720*/  IMAD.WIDE.U32 R14, R14, UR6, R18 ;  /* 0x000000060e0e7c25 */ /* 0x000fc8000f8e0012 */
[----:B------:R-:W-:Y:S02]  /*1730*/  F2FP.TF32.F32.PACK_B R25, R25 ;  /* 0x00000019ff19723e */ /* 0x000fe400024050ff */
[----:B------:R-:W-:-:S03]  /*1740*/  IADD3 R14, P3, R4, R14, RZ ;  /* 0x0000000e040e7210 */ /* 0x000fc60007f7e0ff */
[----:B------:R2:W-:Y:S01]  /*1750*/  @P2 STG.E desc[UR12][R8.64+0x4], R25 ;  /* 0x0000041908002986 */ /* 0x0005e2000c10190c */
[----:B------:R-:W-:Y:S02]  /*1760*/  IADD3.X R5, R5, R13, R15, P3, !PT ;  /* 0x0000000d05057210 */ /* 0x000fe40001ffe40f */
[----:B------:R-:W-:-:S04]  /*1770*/  LEA R4, P3, R14, UR8, 0x2 ;  /* 0x000000080e047c11 */ /* 0x000fc8000f8610ff */
[----:B------:R-:W-:-:S05]  /*1780*/  LEA.HI.X R5, R14, UR9, R5, 0x2, P3 ;  /* 0x000000090e057c11 */ /* 0x000fca00098f1405 */
[----:B------:R-:W3:Y:S01]  /*1790*/  @P0 LDG.E.LTC128B R17, desc[UR12][R4.64] ;  /* 0x0000000c04110981 */ /* 0x000ee2000c1e1920 */
[----:B------:R-:W-:Y:S01]  /*17a0*/  SHF.L.U64.HI R11, R16, 0x2, R11 ;  /* 0x00000002100b7819 */ /* 0x000fe2000001020b */
[----:B------:R-:W-:Y:S01]  /*17b0*/  BSSY B0, `(.L_x_25) ;  /* 0x000000b000007945 */ /* 0x000fe20003800000 */
[----:B------:R-:W-:Y:S02]  /*17c0*/  ISETP.GT.AND P1, PT, R10, 0x8, P1 ;  /* 0x000000080a00780c */ /* 0x000fe40000f24270 */
[----:B---3--:R-:W-:-:S05]  /*17d0*/  LOP3.LUT R12, R17, 0xffffe000, RZ, 0xc0, !PT ;  /* 0xffffe000110c7812 */ /* 0x008fca00078ec0ff */
[----:B------:R-:W-:Y:S01]  /*17e0*/  FMUL R13, R12, R3 ;  /* 0x000000030c0d7220 */ /* 0x000fe20000400000 */
[----:B------:R-:W-:-:S03]  /*17f0*/  LEA R12, P2, R16, R8, 0x2 ;  /* 0x00000008100c7211 */ /* 0x000fc600078410ff */
[----:B------:R-:W-:Y:S02]  /*1800*/  FFMA R15, R26, R0, R13 ;  /* 0x000000001a0f7223 */ /* 0x000fe4000000000d */
[----:B------:R-:W-:-:S03]  /*1810*/  IMAD.X R13, R11, 0x1, R9, P2 ;  /* 0x000000010b0d7824 */ /* 0x000fc600010e0609 */
[----:B------:R-:W-:-:S05]  /*1820*/  F2FP.TF32.F32.PACK_B R15, R15 ;  /* 0x0000000fff0f723e */ /* 0x000fca00024050ff */
[----:B------:R2:W-:Y:S01]  /*1830*/  @P0 STG.E desc[UR12][R12.64], R15 ;  /* 0x0000000f0c000986 */ /* 0x0005e2000c10190c */
[----:B------:R-:W-:Y:S05]  /*1840*/  @!P1 BRA `(.L_x_26) ;  /* 0x0000000000049947 */ /* 0x000fea0003800000 */
[----:B------:R3:W5:Y:S02]  /*1850*/  LDG.E.LTC128B R17, desc[UR12][R4.64+0x4] ;  /* 0x0000040c04117981 */ /* 0x000764000c1e1920 */
.L_x_26:
[----:B------:R-:W-:Y:S05]  /*1860*/  BSYNC B0 ;  /* 0x0000000000007941 */ /* 0x000fea0003800000 */
.L_x_25:
[----:B-----5:R-:W-:Y:S01]  /*1870*/  LOP3.LUT R14, R17, 0xffffe000, RZ, 0xc0, !PT ;  /* 0xffffe000110e7812 */ /* 0x020fe200078ec0ff */
[----:B------:R-:W-:Y:S01]  /*1880*/  BSSY B0, `(.L_x_27) ;  /* 0x0000009000007945 */ /* 0x000fe20003800000 */
[----:B------:R-:W-:-:S03]  /*1890*/  ISETP.GT.AND P0, PT, R2, 0x8, PT ;  /* 0x000000080200780c */ /* 0x000fc60003f04270 */
[----:B------:R-:W-:Y:S01]  /*18a0*/  FMUL R14, R14, R3 ;  /* 0x000000030e0e7220 */ /* 0x000fe20000400000 */
[----:B------:R-:W-:-:S03]  /*18b0*/  ISETP.GT.AND P2, PT, R10, RZ, P0 ;  /* 0x000000ff0a00720c */ /* 0x000fc60000744270 */
[----:B------:R-:W-:-:S05]  /*18c0*/  FFMA R27, R27, R0, R14 ;  /* 0x000000001b1b7223 */ /* 0x000fca000000000e */
[----:B------:R-:W-:-:S05]  /*18d0*/  F2FP.TF32.F32.PACK_B R27, R27 ;  /* 0x0000001bff1b723e */ /* 0x000fca00024050ff */
[----:B------:R4:W-:Y:S01]  /*18e0*/  @P1 STG.E desc[UR12][R12.64+0x4], R27 ;  /* 0x0000041b0c001986 */ /* 0x0009e2000c10190c */
[----:B------:R-:W-:Y:S05]  /*18f0*/  @!P2 BRA `(.L_x_28) ;  /* 0x000000000004a947 */ /* 0x000fea0003800000 */
[----:B------:R0:W5:Y:S02]  /*1900*/  LDG.E.LTC128B R17, desc[UR12][R6.64+0x20] ;  /* 0x0000200c06117981 */ /* 0x000164000c1e1920 */
.L_x_28:
[----:B------:R-:W-:Y:S05]  /*1910*/  BSYNC B0 ;  /* 0x0000000000007941 */ /* 0x000fea0003800000 */
.L_x_27:
        /* <DEDUP_REMOVED lines=10> */
.L_x_30:
[----:B------:R-:W-:Y:S05]  /*19c0*/  BSYNC B0 ;  /* 0x0000000000007941 */ /* 0x000fea0003800000 */
.L_x_29:
[----:B-----5:R-:W-:Y:S01]  /*19d0*/  LOP3.LUT R14, R17, 0xffffe000, RZ, 0xc0, !PT ;  /* 0xffffe000110e7812 */ /* 0x020fe200078ec0ff */
[----:B------:R-:W-:Y:S01]  /*19e0*/  BSSY B0, `(.L_x_31) ;  /* 0x0000008000007945 */ /* 0x000fe20003800000 */
[----:B------:R-:W-:-:S03]  /*19f0*/  ISETP.GT.AND P0, PT, R10, 0x8, P0 ;  /* 0x000000080a00780c */ /* 0x000fc60000704270 */
[----:B------:R-:W-:-:S04]  /*1a00*/  FMUL R14, R14, R3 ;  /* 0x000000030e0e7220 */ /* 0x000fc80000400000 */
[----:B------:R-:W-:-:S05]  /*1a10*/  FFMA R29, R29, R0, R14 ;  /* 0x000000001d1d7223 */ /* 0x000fca000000000e */
[----:B------:R-:W-:-:S05]  /*1a20*/  F2FP.TF32.F32.PACK_B R29, R29 ;  /* 0x0000001dff1d723e */ /* 0x000fca00024050ff */
[----:B------:R0:W-:Y:S01]  /*1a30*/  @P3 STG.E desc[UR12][R8.64+0x24], R29 ;  /* 0x0000241d08003986 */ /* 0x0001e2000c10190c */
[----:B------:R-:W-:Y:S05]  /*1a40*/  @!P0 BRA `(.L_x_32) ;  /* 0x0000000000048947 */ /* 0x000fea0003800000 */
[----:B------:R0:W5:Y:S02]  /*1a50*/  LDG.E.LTC128B R17, desc[UR12][R4.64+0x20] ;  /* 0x0000200c04117981 */ /* 0x000164000c1e1920 */
.L_x_32:
[----:B------:R-:W-:Y:S05]  /*1a60*/  BSYNC B0 ;  /* 0x0000000000007941 */ /* 0x000fea0003800000 */
.L_x_31:
[----:B-----5:R-:W-:Y:S01]  /*1a70*/  LOP3.LUT R14, R17, 0xffffe000, RZ, 0xc0, !PT ;  /* 0xffffe000110e7812 */ /* 0x020fe200078ec0ff */
[----:B------:R-:W-:Y:S01]  /*1a80*/  BSSY B0, `(.L_x_33) ;  /* 0x0000008000007945 */ /* 0x000fe20003800000 */
[----:B------:R-:W-:-:S03]  /*1a90*/  ISETP.GT.AND P1, PT, R10, 0x8, P1 ;  /* 0x000000080a00780c */ /* 0x000fc60000f24270 */
[----:B0-----:R-:W-:-:S04]  /*1aa0*/  FMUL R11, R14, R3 ;  /* 0x000000030e0b7220 */ /* 0x001fc80000400000 */
[----:B------:R-:W-:-:S05]  /*1ab0*/  FFMA R11, R30, R0, R11 ;  /* 0x000000001e0b7223 */ /* 0x000fca000000000b */
[----:B------:R-:W-:-:S05]  /*1ac0*/  F2FP.TF32.F32.PACK_B R11, R11 ;  /* 0x0000000bff0b723e */ /* 0x000fca00024050ff */
[----:B------:R0:W-:Y:S01]  /*1ad0*/  @P0 STG.E desc[UR12][R12.64+0x20], R11 ;  /* 0x0000200b0c000986 */ /* 0x0001e2000c10190c */
[----:B------:R-:W-:Y:S05]  /*1ae0*/  @!P1 BRA `(.L_x_34) ;  /* 0x0000000000049947 */ /* 0x000fea0003800000 */
[----:B------:R0:W5:Y:S02]  /*1af0*/  LDG.E.LTC128B R17, desc[UR12][R4.64+0x24] ;  /* 0x0000240c04117981 */ /* 0x000164000c1e1920 */
.L_x_34:
[----:B------:R-:W-:Y:S05]  /*1b00*/  BSYNC B0 ;  /* 0x0000000000007941 */ /* 0x000fea0003800000 */
.L_x_33:
        /* <DEDUP_REMOVED lines=10> */
.L_x_36:
[----:B------:R-:W-:Y:S05]  /*1bb0*/  BSYNC B0 ;  /* 0x0000000000007941 */ /* 0x000fea0003800000 */
.L_x_35:
[----:B-----5:R-:W-:Y:S01]  /*1bc0*/  LOP3.LUT R14, R17, 0xffffe000, RZ, 0xc0, !PT ;  /* 0xffffe000110e7812 */ /* 0x020fe200078ec0ff */
[----:B------:R-:W-:Y:S01]  /*1bd0*/  BSSY B0, `(.L_x_37) ;  /* 0x0000009000007945 */ /* 0x000fe20003800000 */
[----:B------:R-:W-:-:S03]  /*1be0*/  ISETP.GT.AND P1, PT, R2, 0x11, PT ;  /* 0x000000110200780c */ /* 0x000fc60003f24270 */
[----:B0-----:R-:W-:Y:S01]  /*1bf0*/  FMUL R11, R14, R3 ;  /* 0x000000030e0b7220 */ /* 0x001fe20000400000 */
[----:B------:R-:W-:-:S03]  /*1c00*/  ISETP.GT.AND P3, PT, R10, RZ, P1 ;  /* 0x000000ff0a00720c */ /* 0x000fc60000f64270 */
[----:B------:R-:W-:-:S05]  /*1c10*/  FFMA R11, R32, R0, R11 ;  /* 0x00000000200b7223 */ /* 0x000fca000000000b */
[----:B------:R-:W-:-:S05]  /*1c20*/  F2FP.TF32.F32.PACK_B R11, R11 ;  /* 0x0000000bff0b723e */ /* 0x000fca00024050ff */
[----:B------:R0:W-:Y:S01]  /*1c30*/  @P2 STG.E desc[UR12][R8.64+0x40], R11 ;  /* 0x0000400b08002986 */ /* 0x0001e2000c10190c */
[----:B------:R-:W-:Y:S05]  /*1c40*/  @!P3 BRA `(.L_x_38) ;  /* 0x000000000004b947 */ /* 0x000fea0003800000 */
[----:B------:R0:W5:Y:S02]  /*1c50*/  LDG.E.LTC128B R17, desc[UR12][R6.64+0x44] ;  /* 0x0000440c06117981 */ /* 0x000164000c1e1920 */
.L_x_38:
[----:B------:R-:W-:Y:S05]  /*1c60*/  BSYNC B0 ;  /* 0x0000000000007941 */ /* 0x000fea0003800000 */
.L_x_37:
        /* <DEDUP_REMOVED lines=9> */
.L_x_40:
[----:B------:R-:W-:Y:S05]  /*1d00*/  BSYNC B0 ;  /* 0x0000000000007941 */ /* 0x000fea0003800000 */
.L_x_39:
        /* <DEDUP_REMOVED lines=9> */
.L_x_42:
[----:B------:R-:W-:Y:S05]  /*1da0*/  BSYNC B0 ;  /* 0x0000000000007941 */ /* 0x000fea0003800000 */
.L_x_41:
        /* <DEDUP_REMOVED lines=10> */
.L_x_44:
[----:B------:R-:W-:Y:S05]  /*1e50*/  BSYNC B0 ;  /* 0x0000000000007941 */ /* 0x000fea0003800000 */
.L_x_43:
        /* <DEDUP_REMOVED lines=10> */
.L_x_46:
[----:B------:R-:W-:Y:S05]  /*1f00*/  BSYNC B0 ;  /* 0x0000000000007941 */ /* 0x000fea0003800000 */
.L_x_45:
        /* <DEDUP_REMOVED lines=9> */
.L_x_48:
[----:B------:R-:W-:Y:S05]  /*1fa0*/  BSYNC B0 ;  /* 0x0000000000007941 */ /* 0x000fea0003800000 */
.L_x_47:
        /* <DEDUP_REMOVED lines=9> */
.L_x_50:
[----:B------:R-:W-:Y:S05]  /*2040*/  BSYNC B0 ;  /* 0x0000000000007941 */ /* 0x000fea0003800000 */
.L_x_49:
        /* <DEDUP_REMOVED lines=10> */
.L_x_52:
[----:B------:R-:W-:Y:S05]  /*20f0*/  BSYNC B0 ;  /* 0x0000000000007941 */ /* 0x000fea0003800000 */
.L_x_51:
        /* <DEDUP_REMOVED lines=10> */
.L_x_54:
[----:B------:R-:W-:Y:S05]  /*21a0*/  BSYNC B0 ;  /* 0x0000000000007941 */ /* 0x000fea0003800000 */
.L_x_53:
        /* <DEDUP_REMOVED lines=9> */
.L_x_56:
[----:B------:R-:W-:Y:S05]  /*2240*/  BSYNC B0 ;  /* 0x0000000000007941 */ /* 0x000fea0003800000 */
.L_x_55:
        /* <DEDUP_REMOVED lines=9> */
.L_x_58:
[----:B------:R-:W-:Y:S05]  /*22e0*/  BSYNC B0 ;  /* 0x0000000000007941 */ /* 0x000fea0003800000 */
.L_x_57:
        /* <DEDUP_REMOVED lines=10> */
.L_x_60:
[----:B------:R-:W-:Y:S05]  /*2390*/  BSYNC B0 ;  /* 0x0000000000007941 */ /* 0x000fea0003800000 */
.L_x_59:
        /* <DEDUP_REMOVED lines=10> */
.L_x_62:
[----:B------:R-:W-:Y:S05]  /*2440*/  BSYNC B0 ;  /* 0x0000000000007941 */ /* 0x000fea0003800000 */
.L_x_61:
        /* <DEDUP_REMOVED lines=9> */
.L_x_64:
[----:B------:R-:W-:Y:S05]  /*24e0*/  BSYNC B0 ;  /* 0x0000000000007941 */ /* 0x000fea0003800000 */
.L_x_63:
        /* <DEDUP_REMOVED lines=9> */
.L_x_66:
[----:B------:R-:W-:Y:S05]  /*2580*/  BSYNC B0 ;  /* 0x0000000000007941 */ /* 0x000fea0003800000 */
.L_x_65:
        /* <DEDUP_REMOVED lines=10> */
.L_x_68:
[----:B------:R-:W-:Y:S05]  /*2630*/  BSYNC B0 ;  /* 0x0000000000007941 */ /* 0x000fea0003800000 */
.L_x_67:
        /* <DEDUP_REMOVED lines=10> */
.L_x_70:
[----:B------:R-:W-:Y:S05]  /*26e0*/  BSYNC B0 ;  /* 0x0000000000007941 */ /* 0x000fea0003800000 */
.L_x_69:
        /* <DEDUP_REMOVED lines=9> */
.L_x_72:
[----:B------:R-:W-:Y:S05]  /*2780*/  BSYNC B0 ;  /* 0x0000000000007941 */ /* 0x000fea0003800000 */
.L_x_71:
        /* <DEDUP_REMOVED lines=9> */
.L_x_74:
[----:B------:R-:W-:Y:S05]  /*2820*/  BSYNC B0 ;  /* 0x0000000000007941 */ /* 0x000fea0003800000 */
.L_x_73:
        /* <DEDUP_REMOVED lines=10> */
.L_x_76:
[----:B------:R-:W-:Y:S05]  /*28d0*/  BSYNC B0 ;  /* 0x0000000000007941 */ /* 0x000fea0003800000 */
.L_x_75:
        /* <DEDUP_REMOVED lines=10> */
.L_x_78:
[----:B------:R-:W-:Y:S05]  /*2980*/  BSYNC B0 ;  /* 0x0000000000007941 */ /* 0x000fea0003800000 */
.L_x_77:
        /* <DEDUP_REMOVED lines=9> */
.L_x_80:
[----:B------:R-:W-:Y:S05]  /*2a20*/  BSYNC B0 ;  /* 0x0000000000007941 */ /* 0x000fea0003800000 */
.L_x_79:
        /* <DEDUP_REMOVED lines=9> */
.L_x_82:
[----:B------:R-:W-:Y:S05]  /*2ac0*/  BSYNC B0 ;  /* 0x0000000000007941 */ /* 0x000fea0003800000 */
.L_x_81:
        /* <DEDUP_REMOVED lines=10> */
.L_x_84:
[----:B------:R-:W-:Y:S05]  /*2b70*/  BSYNC B0 ;  /* 0x0000000000007941 */ /* 0x000fea0003800000 */
.L_x_83:
        /* <DEDUP_REMOVED lines=10> */
.L_x_86:
[----:B------:R-:W-:Y:S05]  /*2c20*/  BSYNC B0 ;  /* 0x0000000000007941 */ /* 0x000fea0003800000 */
.L_x_85:
        /* <DEDUP_REMOVED lines=9> */
.L_x_88:
[----:B------:R-:W-:Y:S05]  /*2cc0*/  BSYNC B0 ;  /* 0x0000000000007941 */ /* 0x000fea0003800000 */
.L_x_87:
        /* <DEDUP_REMOVED lines=9> */
.L_x_90:
[----:B------:R-:W-:Y:S05]  /*2d60*/  BSYNC B0 ;  /* 0x0000000000007941 */ /* 0x000fea0003800000 */
.L_x_89:
        /* <DEDUP_REMOVED lines=10> */
.L_x_92:
[----:B------:R-:W-:Y:S05]  /*2e10*/  BSYNC B0 ;  /* 0x0000000000007941 */ /* 0x000fea0003800000 */
.L_x_91:
        /* <DEDUP_REMOVED lines=10> */
.L_x_94:
[----:B------:R-:W-:Y:S05]  /*2ec0*/  BSYNC B0 ;  /* 0x0000000000007941 */ /* 0x000fea0003800000 */
.L_x_93:
        /* <DEDUP_REMOVED lines=9> */
.L_x_96:
[----:B------:R-:W-:Y:S05]  /*2f60*/  BSYNC B0 ;  /* 0x0000000000007941 */ /* 0x000fea0003800000 */
.L_x_95:
        /* <DEDUP_REMOVED lines=9> */
.L_x_98:
[----:B------:R-:W-:Y:S05]  /*3000*/  BSYNC B0 ;  /* 0x0000000000007941 */ /* 0x000fea0003800000 */
.L_x_97:
        /* <DEDUP_REMOVED lines=10> */
.L_x_100:
[----:B------:R-:W-:Y:S05]  /*30b0*/  BSYNC B0 ;  /* 0x0000000000007941 */ /* 0x000fea0003800000 */
.L_x_99:
        /* <DEDUP_REMOVED lines=10> */
.L_x_102:
[----:B------:R-:W-:Y:S05]  /*3160*/  BSYNC B0 ;  /* 0x0000000000007941 */ /* 0x000fea0003800000 */
.L_x_101:
        /* <DEDUP_REMOVED lines=9> */
.L_x_104:
[----:B------:R-:W-:Y:S05]  /*3200*/  BSYNC B0 ;  /* 0x0000000000007941 */ /* 0x000fea0003800000 */
.L_x_103:
        /* <DEDUP_REMOVED lines=9> */
.L_x_106:
[----:B------:R-:W-:Y:S05]  /*32a0*/  BSYNC B0 ;  /* 0x0000000000007941 */ /* 0x000fea0003800000 */
.L_x_105:
        /* <DEDUP_REMOVED lines=10> */
.L_x_108:
[----:B------:R-:W-:Y:S05]  /*3350*/  BSYNC B0 ;  /* 0x0000000000007941 */ /* 0x000fea0003800000 */
.L_x_107:
        /* <DEDUP_REMOVED lines=10> */
.L_x_110:
[----:B------:R-:W-:Y:S05]  /*3400*/  BSYNC B0 ;  /* 0x0000000000007941 */ /* 0x000fea0003800000 */
.L_x_109:
        /* <DEDUP_REMOVED lines=9> */
.L_x_112:
[----:B------:R-:W-:Y:S05]  /*34a0*/  BSYNC B0 ;  /* 0x0000000000007941 */ /* 0x000fea0003800000 */
.L_x_111:
        /* <DEDUP_REMOVED lines=9> */
.L_x_114:
[----:B------:R-:W-:Y:S05]  /*3540*/  BSYNC B0 ;  /* 0x0000000000007941 */ /* 0x000fea0003800000 */
.L_x_113:
        /* <DEDUP_REMOVED lines=10> */
.L_x_116:
[----:B------:R-:W-:Y:S05]  /*35f0*/  BSYNC B0 ;  /* 0x0000000000007941 */ /* 0x000fea0003800000 */
.L_x_115:
        /* <DEDUP_REMOVED lines=10> */
.L_x_118:
[----:B------:R-:W-:Y:S05]  /*36a0*/  BSYNC B0 ;  /* 0x0000000000007941 */ /* 0x000fea0003800000 */
.L_x_117:
        /* <DEDUP_REMOVED lines=9> */
.L_x_120:
[----:B------:R-:W-:Y:S05]  /*3740*/  BSYNC B0 ;  /* 0x0000000000007941 */ /* 0x000fea0003800000 */
.L_x_119:
        /* <DEDUP_REMOVED lines=9> */
.L_x_122:
[----:B------:R-:W-:Y:S05]  /*37e0*/  BSYNC B0 ;  /* 0x0000000000007941 */ /* 0x000fea0003800000 */
.L_x_121:
        /* <DEDUP_REMOVED lines=10> */
.L_x_124:
[----:B------:R-:W-:Y:S05]  /*3890*/  BSYNC B0 ;  /* 0x0000000000007941 */ /* 0x000fea0003800000 */
.L_x_123:
        /* <DEDUP_REMOVED lines=10> */
.L_x_126:
[----:B------:R-:W-:Y:S05]  /*3940*/  BSYNC B0 ;  /* 0x0000000000007941 */ /* 0x000fea0003800000 */
.L_x_125:
        /* <DEDUP_REMOVED lines=9> */
.L_x_128:
[----:B------:R-:W-:Y:S05]  /*39e0*/  BSYNC B0 ;  /* 0x0000000000007941 */ /* 0x000fea0003800000 */
.L_x_127:
        /* <DEDUP_REMOVED lines=9> */
.L_x_130:
[----:B------:R-:W-:Y:S05]  /*3a80*/  BSYNC B0 ;  /* 0x0000000000007941 */ /* 0x000fea0003800000 */
.L_x_129:
        /* <DEDUP_REMOVED lines=10> */
.L_x_132:
[----:B------:R-:W-:Y:S05]  /*3b30*/  BSYNC B0 ;  /* 0x0000000000007941 */ /* 0x000fea0003800000 */
.L_x_131:
        /* <DEDUP_REMOVED lines=10> */
.L_x_134:
[----:B------:R-:W-:Y:S05]  /*3be0*/  BSYNC B0 ;  /* 0x0000000000007941 */ /* 0x000fea0003800000 */
.L_x_133:
        /* <DEDUP_REMOVED lines=9> */
.L_x_136:
[----:B------:R-:W-:Y:S05]  /*3c80*/  BSYNC B0 ;  /* 0x0000000000007941 */ /* 0x000fea0003800000 */
.L_x_135:
        /* <DEDUP_REMOVED lines=9> */
.L_x_138:
[----:B------:R-:W-:Y:S05]  /*3d20*/  BSYNC B0 ;  /* 0x0000000000007941 */ /* 0x000fea0003800000 */
.L_x_137:
        /* <DEDUP_REMOVED lines=10> */
.L_x_140:
[----:B------:R-:W-:Y:S05]  /*3dd0*/  BSYNC B0 ;  /* 0x0000000000007941 */ /* 0x000fea0003800000 */
.L_x_139:
        /* <DEDUP_REMOVED lines=10> */
.L_x_142:
[----:B------:R-:W-:Y:S05]  /*3e80*/  BSYNC B0 ;  /* 0x0000000000007941 */ /* 0x000fea0003800000 */
.L_x_141:
        /* <DEDUP_REMOVED lines=9> */
.L_x_144:
[----:B------:R-:W-:Y:S05]  /*3f20*/  BSYNC B0 ;  /* 0x0000000000007941 */ /* 0x000fea0003800000 */
.L_x_143:
[----:B-----5:R-:W-:Y:S01]  /*3f30*/  LOP3.LUT R2, R17, 0xffffe000, RZ, 0xc0, !PT ;  /* 0xffffe00011027812 */ /* 0x020fe200078ec0ff */
[----:B01----:R-:W-:Y:S01]  /*3f40*/  @P0 IMAD.MOV.U32 R6, RZ, RZ, R12 ;  /* 0x000000ffff060224 */ /* 0x003fe200078e000c */
[----:B------:R-:W-:Y:S01]  /*3f50*/  ISETP.GT.AND P1, PT, R10, 0x8, P1 ;  /* 0x000000080a00780c */ /* 0x000fe20000f24270 */
[----:B------:R-:W-:Y:S02]  /*3f60*/  BSSY B0, `(.L_x_145) ;  /* 0x0000008000007945 */ /* 0x000fe40003800000 */
[----:B------:R-:W-:-:S04]  /*3f70*/  FMUL R7, R2, R3 ;  /* 0x0000000302077220 */ /* 0x000fc80000400000 */
[----:B--2---:R-:W-:Y:S01]  /*3f80*/  FFMA R9, R86, R0, R7 ;  /* 0x0000000056097223 */ /* 0x004fe20000000007 */
[----:B------:R-:W-:-:S04]  /*3f90*/  @P0 IMAD.MOV.U32 R7, RZ, RZ, R13 ;  /* 0x000000ffff070224 */ /* 0x000fc800078e000d */
[----:B------:R-:W-:-:S05]  /*3fa0*/  F2FP.TF32.F32.PACK_B R9, R9 ;  /* 0x00000009ff09723e */ /* 0x000fca00024050ff */
[----:B------:R0:W-:Y:S01]  /*3fb0*/  @P0 STG.E desc[UR12][R6.64+0x1e0], R9 ;  /* 0x0001e00906000986 */ /* 0x0001e2000c10190c */
[----:B------:R-:W-:Y:S05]  /*3fc0*/  @!P1 BRA `(.L_x_146) ;  /* 0x0000000000049947 */ /* 0x000fea0003800000 */
[----:B------:R1:W5:Y:S02]  /*3fd0*/  LDG.E.LTC128B R17, desc[UR12][R4.64+0x1e4] ;  /* 0x0001e40c04117981 */ /* 0x000364000c1e1920 */
.L_x_146:
[----:B------:R-:W-:Y:S05]  /*3fe0*/  BSYNC B0 ;  /* 0x0000000000007941 */ /* 0x000fea0003800000 */
.L_x_145:
[----:B-----5:R-:W-:-:S05]  /*3ff0*/  LOP3.LUT R2, R17, 0xffffe000, RZ, 0xc0, !PT ;  /* 0xffffe00011027812 */ /* 0x020fca00078ec0ff */
[----:B------:R-:W-:-:S04]  /*4000*/  FMUL R2, R2, R3 ;  /* 0x0000000302027220 */ /* 0x000fc80000400000 */
[----:B------:R-:W-:Y:S01]  /*4010*/  FFMA R2, R87, R0, R2 ;  /* 0x0000000057027223 */ /* 0x000fe20000000002 */
[----:B------:R-:W-:Y:S06]  /*4020*/  @!P1 EXIT ;  /* 0x000000000000994d */ /* 0x000fec0003800000 */
[----:B------:R-:W-:-:S05]  /*4030*/  F2FP.TF32.F32.PACK_B R3, R2 ;  /* 0x00000002ff03723e */ /* 0x000fca00024050ff */
[----:B------:R-:W-:Y:S01]  /*4040*/  STG.E desc[UR12][R12.64+0x1e4], R3 ;  /* 0x0001e4030c007986 */ /* 0x000fe2000c10190c */
[----:B------:R-:W-:Y:S05]  /*4050*/  EXIT ;  /* 0x000000000000794d */ /* 0x000fea0003800000 */
.L_x_22:
[----:B------:R-:W-:Y:S01]  /*4060*/  ULDC.64 UR4, c[0x0][0x650] ;  /* 0x0001940000047ab9 */ /* 0x000fe20000000a00 */
[-C--:B------:R-:W-:Y:S01]  /*4070*/  FMUL R3, R24, R0.reuse ;  /* 0x0000000018037220 */ /* 0x080fe20000400000 */
[----:B------:R-:W-:Y:S01]  /*4080*/  LEA R4, P1, R12, UR4, 0x2 ;  /* 0x000000040c047c11 */ /* 0x000fe2000f8210ff */
[-C--:B------:R-:W-:Y:S01]  /*4090*/  FMUL R25, R25, R0.reuse ;  /* 0x0000000019197220 */ /* 0x080fe20000400000 */
[----:B------:R-:W-:Y:S01]  /*40a0*/  ISETP.GT.AND P2, PT, R2, 0x1, PT ;  /* 0x000000010200780c */ /* 0x000fe20003f44270 */
[-C--:B------:R-:W-:Y:S01]  /*40b0*/  FMUL R9, R26, R0.reuse ;  /* 0x000000001a097220 */ /* 0x080fe20000400000 */
[----:B------:R-:W-:Y:S01]  /*40c0*/  F2FP.TF32.F32.PACK_B R3, R3 ;  /* 0x00000003ff03723e */ /* 0x000fe200024050ff */
[-C--:B------:R-:W-:Y:S01]  /*40d0*/  FMUL R27, R27, R0.reuse ;  /* 0x000000001b1b7220 */ /* 0x080fe20000400000 */
[----:B------:R-:W-:Y:S01]  /*40e0*/  LEA.HI.X R5, R12, UR5, R19, 0x2, P1 ;  /* 0x000000050c057c11 */ /* 0x000fe200088f1413 */
[-C--:B------:R-:W-:Y:S01]  /*40f0*/  FMUL R29, R29, R0.reuse ;  /* 0x000000001d1d7220 */ /* 0x080fe20000400000 */
[C---:B------:R-:W-:Y:S01]  /*4100*/  ISETP.GT.AND P4, PT, R10.reuse, RZ, P2 ;  /* 0x000000ff0a00720c */ /* 0x040fe20001784270 */
[-C--:B------:R-:W-:Y:S01]  /*4110*/  FMUL R31, R31, R0.reuse ;  /* 0x000000001f1f7220 */ /* 0x080fe20000400000 */
[----:B------:R-:W-:Y:S01]  /*4120*/  ISETP.GT.AND P1, PT, R10, 0x8, P0 ;  /* 0x000000080a00780c */ /* 0x000fe20000724270 */
[----:B------:R0:W-:Y:S01]  /*4130*/  @P3 STG.E desc[UR12][R4.64], R3 ;  /* 0x0000000304003986 */ /* 0x0001e2000c10190c */
[C---:B------:R-:W-:Y:S01]  /*4140*/  SHF.L.U64.HI R11, R16.reuse, 0x2, R11 ;  /* 0x00000002100b7819 */ /* 0x040fe2000001020b */
[----:B------:R-:W-:Y:S01]  /*4150*/  FMUL R33, R33, R0 ;  /* 0x0000000021217220 */ /* 0x000fe20000400000 */
[----:B------:R-:W-:Y:S01]  /*4160*/  LEA R6, P3, R16, R4, 0x2 ;  /* 0x0000000410067211 */ /* 0x000fe200078610ff */
[-C--:B------:R-:W-:Y:S01]  /*4170*/  FMUL R35, R35, R0.reuse ;  /* 0x0000000023237220 */ /* 0x080fe20000400000 */
[----:B------:R-:W-:Y:S01]  /*4180*/  ISETP.GT.AND P2, PT, R10, 0x8, P2 ;  /* 0x000000080a00780c */ /* 0x000fe20001744270 */
[-C--:B------:R-:W-:Y:S01]  /*4190*/  FMUL R37, R37, R0.reuse ;  /* 0x0000000025257220 */ /* 0x080fe20000400000 */
[----:B------:R-:W-:Y:S01]  /*41a0*/  F2FP.TF32.F32.PACK_B R25, R25 ;  /* 0x00000019ff19723e */ /* 0x000fe200024050ff */
[----:B------:R-:W-:Y:S01]  /*41b0*/  IMAD.X R7, R11, 0x1, R5, P3 ;  /* 0x000000010b077824 */ /* 0x000fe200018e0605 */
[----:B------:R-:W-:Y:S01]  /*41c0*/  F2FP.TF32.F32.PACK_B R9, R9 ;  /* 0x00000009ff09723e */ /* 0x000fe200024050ff */
[-C--:B------:R-:W-:Y:S01]  /*41d0*/  FMUL R11, R30, R0.reuse ;  /* 0x000000001e0b7220 */ /* 0x080fe20000400000 */
[C---:B------:R-:W-:Y:S01]  /*41e0*/  ISETP.GT.AND P0, PT, R2.reuse, 0x8, PT ;  /* 0x000000080200780c */ /* 0x040fe20003f04270 */
[----:B------:R-:W-:Y:S01]  /*41f0*/  @P4 STG.E desc[UR12][R4.64+0x4], R25 ;  /* 0x0000041904004986 */ /* 0x000fe2000c10190c */
[----:B------:R-:W-:Y:S01]  /*4200*/  ISETP.GT.AND P3, PT, R2, 0x9, PT ;  /* 0x000000090200780c */ /* 0x000fe20003f64270 */
[-C--:B0-----:R-:W-:Y:S01]  /*4210*/  FMUL R3, R28, R0.reuse ;  /* 0x000000001c037220 */ /* 0x081fe20000400000 */
[C---:B------:R-:W-:Y:S01]  /*4220*/  ISETP.GT.AND P4, PT, R10.reuse, RZ, P0 ;  /* 0x000000ff0a00720c */ /* 0x040fe20000784270 */
[----:B------:R0:W-:Y:S01]  /*4230*/  @P1 STG.E desc[UR12][R6.64], R9 ;  /* 0x0000000906001986 */ /* 0x0001e2000c10190c */
[----:B------:R-:W-:Y:S01]  /*4240*/  F2FP.TF32.F32.PACK_B R27, R27 ;  /* 0x0000001bff1b723e */ /* 0x000fe200024050ff */
[-C--:B------:R-:W-:Y:S01]  /*4250*/  FMUL R39, R39, R0.reuse ;  /* 0x0000000027277220 */ /* 0x080fe20000400000 */
[C---:B------:R-:W-:Y:S01]  /*4260*/  ISETP.GT.AND P1, PT, R10.reuse, RZ, P3 ;  /* 0x000000ff0a00720c */ /* 0x040fe20001f24270 */
[-C--:B------:R-:W-:Y:S01]  /*4270*/  FMUL R41, R41, R0.reuse ;  /* 0x0000000029297220 */ /* 0x080fe20000400000 */
[----:B------:R-:W-:Y:S01]  /*4280*/  F2FP.TF32.F32.PACK_B R3, R3 ;  /* 0x00000003ff03723e */ /* 0x000fe200024050ff */
[----:B------:R-:W-:Y:S01]  /*4290*/  @P2 STG.E desc[UR12][R6.64+0x4], R27 ;  /* 0x0000041b06002986 */ /* 0x000fe2000c10190c */
[----:B------:R-:W-:Y:S01]  /*42a0*/  ISETP.GT.AND P2, PT, R10, 0x8, P0 ;  /* 0x000000080a00780c */ /* 0x000fe20000744270 */
[-C--:B------:R-:W-:Y:S01]  /*42b0*/  FMUL R43, R43, R0.reuse ;  /* 0x000000002b2b7220 */ /* 0x080fe20000400000 */
[----:B------:R-:W-:Y:S01]  /*42c0*/  ISETP.GT.AND P0, PT, R2, 0x10, PT ;  /* 0x000000100200780c */ /* 0x000fe20003f04270 */
[-C--:B------:R-:W-:Y:S01]  /*42d0*/  FMUL R45, R45, R0.reuse ;  /* 0x000000002d2d7220 */ /* 0x080fe20000400000 */
[----:B------:R-:W-:Y:S01]  /*42e0*/  F2FP.TF32.F32.PACK_B R29, R29 ;  /* 0x0000001dff1d723e */ /* 0x000fe200024050ff */
[----:B------:R1:W-:Y:S01]  /*42f0*/  @P4 STG.E desc[UR12][R4.64+0x20], R3 ;  /* 0x0000200304004986 */ /* 0x0003e2000c10190c */
[----:B------:R-:W-:Y:S01]  /*4300*/  ISETP.GT.AND P3, PT, R10, 0x8, P3 ;  /* 0x000000080a00780c */ /* 0x000fe20001f64270 */
[-C--:B0-----:R-:W-:Y:S01]  /*4310*/  FMUL R9, R34, R0.reuse ;  /* 0x0000000022097220 */ /* 0x081fe20000400000 */
[----:B------:R-:W-:Y:S01]  /*4320*/  ISETP.GT.AND P5, PT, R10, RZ, P0 ;  /* 0x000000ff0a00720c */ /* 0x000fe200007a4270 */
[----:B------:R-:W-:Y:S01]  /*4330*/  @P1 STG.E desc[UR12][R4.64+0x24], R29 ;  /* 0x0000241d04001986 */ /* 0x000fe2000c10190c */
[----:B------:R-:W-:Y:S01]  /*4340*/  F2FP.TF32.F32.PACK_B R11, R11 ;  /* 0x0000000bff0b723e */ /* 0x000fe200024050ff */
[-C--:B------:R-:W-:Y:S01]  /*4350*/  FMUL R47, R47, R0.reuse ;  /* 0x000000002f2f7220 */ /* 0x080fe20000400000 */
[----:B------:R-:W-:Y:S01]  /*4360*/  ISETP.GT.AND P1, PT, R2, 0x11, PT ;  /* 0x000000110200780c */ /* 0x000fe20003f24270 */
[-C--:B------:R-:W-:Y:S01]  /*4370*/  FMUL R49, R49, R0.reuse ;  /* 0x0000000031317220 */ /* 0x080fe20000400000 */
[----:B------:R-:W-:Y:S01]  /*4380*/  F2FP.TF32.F32.PACK_B R31, R31 ;  /* 0x0000001fff1f723e */ /* 0x000fe200024050ff */
[----:B------:R0:W-:Y:S01]  /*4390*/  @P2 STG.E desc[UR12][R6.64+0x20], R11 ;  /* 0x0000200b06002986 */ /* 0x0001e2000c10190c */
[----:B------:R-:W-:Y:S01]  /*43a0*/  ISETP.GT.AND P4, PT, R10, RZ, P1 ;  /* 0x000000ff0a00720c */ /* 0x000fe20000f84270 */
[-C--:B-1----:R-:W-:Y:S01]  /*43b0*/  FMUL R3, R32, R0.reuse ;  /* 0x0000000020037220 */ /* 0x082fe20000400000 */
[----:B------:R-:W-:Y:S01]  /*43c0*/  ISETP.GT.AND P2, PT, R10, 0x8, P0 ;  /* 0x000000080a00780c */ /* 0x000fe20000744270 */
[----:B------:R-:W-:Y:S01]  /*43d0*/  @P3 STG.E desc[UR12][R6.64+0x24], R31 ;  /* 0x0000241f06003986 */ /* 0x000fe2000c10190c */
[----:B------:R-:W-:Y:S01]  /*43e0*/  ISETP.GT.AND P0, PT, R2, 0x18, PT ;  /* 0x000000180200780c */ /* 0x000fe20003f04270 */
[-C--:B------:R-:W-:Y:S01]  /*43f0*/  FMUL R51, R51, R0.reuse ;  /* 0x0000000033337220 */ /* 0x080fe20000400000 */
[----:B------:R-:W-:Y:S01]  /*4400*/  F2FP.TF32.F32.PACK_B R3, R3 ;  /* 0x00000003ff03723e */ /* 0x000fe200024050ff */
[-C--:B------:R-:W-:Y:S01]  /*4410*/  FMUL R53, R53, R0.reuse ;  /* 0x0000000035357220 */ /* 0x080fe20000400000 */
[C---:B------:R-:W-:Y:S01]  /*4420*/  ISETP.GT.AND P3, PT, R10.reuse, 0x8, P1 ;  /* 0x000000080a00780c */ /* 0x040fe20000f64270 */
[-C--:B------:R-:W-:Y:S01]  /*4430*/  FMUL R55, R55, R0.reuse ;  /* 0x0000000037377220 */ /* 0x080fe20000400000 */
[----:B------:R-:W-:Y:S01]  /*4440*/  F2FP.TF32.F32.PACK_B R33, R33 ;  /* 0x00000021ff21723e */ /* 0x000fe200024050ff */
[----:B------:R1:W-:Y:S01]  /*4450*/  @P5 STG.E desc[UR12][R4.64+0x40], R3 ;  /* 0x0000400304005986 */ /* 0x0003e2000c10190c */
[----:B------:R-:W-:Y:S01]  /*4460*/  ISETP.GT.AND P5, PT, R10, RZ, P0 ;  /* 0x000000ff0a00720c */ /* 0x000fe200007a4270 */
[-C--:B0-----:R-:W-:Y:S01]  /*4470*/  FMUL R11, R38, R0.reuse ;  /* 0x00000000260b7220 */ /* 0x081fe20000400000 */
[----:B------:R-:W-:Y:S01]  /*4480*/  F2FP.TF32.F32.PACK_B R9, R9 ;  /* 0x00000009ff09723e */ /* 0x000fe200024050ff */
[----:B------:R-:W-:Y:S01]  /*4490*/  @P4 STG.E desc[UR12][R4.64+0x44], R33 ;  /* 0x0000442104004986 */ /* 0x000fe2000c10190c */
[----:B------:R-:W-:Y:S01]  /*44a0*/  ISETP.GT.AND P1, PT, R2, 0x19, PT ;  /* 0x000000190200780c */ /* 0x000fe20003f24270 */
[-C--:B------:R-:W-:Y:S01]  /*44b0*/  FMUL R57, R57, R0.reuse ;  /* 0x0000000039397220 */ /* 0x080fe20000400000 */
[----:B------:R-:W-:Y:S01]  /*44c0*/  F2FP.TF32.F32.PACK_B R35, R35 ;  /* 0x00000023ff23723e */ /* 0x000fe200024050ff */
[----:B------:R0:W-:Y:S01]  /*44d0*/  @P2 STG.E desc[UR12][R6.64+0x40], R9 ;  /* 0x0000400906002986 */ /* 0x0001e2000c10190c */
[C---:B------:R-:W-:Y:S01]  /*44e0*/  ISETP.GT.AND P4, PT, R10.reuse, RZ, P1 ;  /* 0x000000ff0a00720c */ /* 0x040fe20000f84270 */
[-C--:B------:R-:W-:Y:S01]  /*44f0*/  FMUL R59, R59, R0.reuse ;  /* 0x000000003b3b7220 */ /* 0x080fe20000400000 */
[----:B------:R-:W-:Y:S01]  /*4500*/  ISETP.GT.AND P2, PT, R10, 0x8, P0 ;  /* 0x000000080a00780c */ /* 0x000fe20000744270 */
[-C--:B-1----:R-:W-:Y:S01]  /*4510*/  FMUL R3, R36, R0.reuse ;  /* 0x0000000024037220 */ /* 0x082fe20000400000 */
[----:B------:R-:W-:Y:S01]  /*4520*/  ISETP.GT.AND P0, PT, R2, 0x20, PT ;  /* 0x000000200200780c */ /* 0x000fe20003f04270 */
[----:B------:R-:W-:Y:S01]  /*4530*/  @P3 STG.E desc[UR12][R6.64+0x44], R35 ;  /* 0x0000442306003986 */ /* 0x000fe2000c10190c */
[----:B------:R-:W-:Y:S01]  /*4540*/  ISETP.GT.AND P3, PT, R10, 0x8, P1 ;  /* 0x000000080a00780c */ /* 0x000fe20000f64270 */
[-C--:B------:R-:W-:Y:S01]  /*4550*/  FMUL R61, R61, R0.reuse ;  /* 0x000000003d3d7220 */ /* 0x080fe20000400000 */
[----:B------:R-:W-:Y:S01]  /*4560*/  F2FP.TF32.F32.PACK_B R3, R3 ;  /* 0x00000003ff03723e */ /* 0x000fe200024050ff */
[-C--:B------:R-:W-:Y:S01]  /*4570*/  FMUL R63, R63, R0.reuse ;  /* 0x000000003f3f7220 */ /* 0x080fe20000400000 */
[----:B------:R-:W-:Y:S01]  /*4580*/  F2FP.TF32.F32.PACK_B R37, R37 ;  /* 0x00000025ff25723e */ /* 0x000fe200024050ff */
[-C--:B0-----:R-:W-:Y:S01]  /*4590*/  FMUL R9, R42, R0.reuse ;  /* 0x000000002a097220 */ /* 0x081fe20000400000 */
[----:B------:R-:W-:Y:S01]  /*45a0*/  F2FP.TF32.F32.PACK_B R11, R11 ;  /* 0x0000000bff0b723e */ /* 0x000fe200024050ff */
[----:B------:R0:W-:Y:S01]  /*45b0*/  @P5 STG.E desc[UR12][R4.64+0x60], R3 ;  /* 0x0000600304005986 */ /* 0x0001e2000c10190c */
[----:B------:R-:W-:Y:S01]  /*45c0*/  ISETP.GT.AND P5, PT, R10, RZ, P0 ;  /* 0x000000ff0a00720c */ /* 0x000fe200007a4270 */
[-C--:B------:R-:W-:Y:S01]  /*45d0*/  FMUL R65, R65, R0.reuse ;  /* 0x0000000041417220 */ /* 0x080fe20000400000 */
[----:B------:R-:W-:Y:S01]  /*45e0*/  ISETP.GT.AND P1, PT, R2, 0x21, PT ;  /* 0x000000210200780c */ /* 0x000fe20003f24270 */
[----:B------:R-:W-:Y:S01]  /*45f0*/  @P4 STG.E desc[UR12][R4.64+0x64], R37 ;  /* 0x0000642504004986 */ /* 0x000fe2000c10190c */
[----:B------:R-:W-:Y:S01]  /*4600*/  F2FP.TF32.F32.PACK_B R39, R39 ;  /* 0x00000027ff27723e */ /* 0x000fe200024050ff */
[-C--:B------:R-:W-:Y:S01]  /*4610*/  FMUL R67, R67, R0.reuse ;  /* 0x0000000043437220 */ /* 0x080fe20000400000 */
[C---:B------:R-:W-:Y:S01]  /*4620*/  ISETP.GT.AND P4, PT, R10.reuse, RZ, P1 ;  /* 0x000000ff0a00720c */ /* 0x040fe20000f84270 */
[----:B------:R1:W-:Y:S01]  /*4630*/  @P2 STG.E desc[UR12][R6.64+0x60], R11 ;  /* 0x0000600b06002986 */ /* 0x0003e2000c10190c */
[----:B------:R-:W-:Y:S01]  /*4640*/  ISETP.GT.AND P2, PT, R10, 0x8, P0 ;  /* 0x000000080a00780c */ /* 0x000fe20000744270 */
[-C--:B------:R-:W-:Y:S01]  /*4650*/  FMUL R69, R69, R0.reuse ;  /* 0x0000000045457220 */ /* 0x080fe20000400000 */
[----:B------:R-:W-:Y:S01]  /*4660*/  ISETP.GT.AND P0, PT, R2, 0x28, PT ;  /* 0x000000280200780c */ /* 0x000fe20003f04270 */
[-C--:B0-----:R-:W-:Y:S01]  /*4670*/  FMUL R3, R40, R0.reuse ;  /* 0x0000000028037220 */ /* 0x081fe20000400000 */
[----:B------:R-:W-:Y:S01]  /*4680*/  @P3 STG.E desc[UR12][R6.64+0x64], R39 ;  /* 0x0000642706003986 */ /* 0x000fe2000c10190c */
[----:B------:R-:W-:Y:S01]  /*4690*/  ISETP.GT.AND P3, PT, R10, 0x8, P1 ;  /* 0x000000080a00780c */ /* 0x000fe20000f64270 */
[-C--:B------:R-:W-:Y:S01]  /*46a0*/  FMUL R71, R71, R0.reuse ;  /* 0x0000000047477220 */ /* 0x080fe20000400000 */
[----:B------:R-:W-:Y:S01]  /*46b0*/  F2FP.TF32.F32.PACK_B R41, R41 ;  /* 0x00000029ff29723e */ /* 0x000fe200024050ff */
[-C--:B------:R-:W-:Y:S01]  /*46c0*/  FMUL R73, R73, R0.reuse ;  /* 0x0000000049497220 */ /* 0x080fe20000400000 */
[----:B------:R-:W-:Y:S01]  /*46d0*/  F2FP.TF32.F32.PACK_B R3, R3 ;  /* 0x00000003ff03723e */ /* 0x000fe200024050ff */
[-C--:B------:R-:W-:Y:S01]  /*46e0*/  FMUL R75, R75, R0.reuse ;  /* 0x000000004b4b7220 */ /* 0x080fe20000400000 */
[----:B------:R-:W-:Y:S01]  /*46f0*/  F2FP.TF32.F32.PACK_B R9, R9 ;  /* 0x00000009ff09723e */ /* 0x000fe200024050ff */
[-C--:B-1----:R-:W-:Y:S01]  /*4700*/  FMUL R11, R46, R0.reuse ;  /* 0x000000002e0b7220 */ /* 0x082fe20000400000 */
[----:B------:R-:W-:Y:S01]  /*4710*/  ISETP.GT.AND P1, PT, R2, 0x29, PT ;  /* 0x000000290200780c */ /* 0x000fe20003f24270 */
[----:B------:R0:W-:Y:S01]  /*4720*/  @P5 STG.E desc[UR12][R4.64+0x80], R3 ;  /* 0x0000800304005986 */ /* 0x0001e2000c10190c */
[C---:B------:R-:W-:Y:S01]  /*4730*/  ISETP.GT.AND P5, PT, R10.reuse, RZ, P0 ;  /* 0x000000ff0a00720c */ /* 0x040fe200007a4270 */
[-C--:B------:R-:W-:Y:S01]  /*4740*/  FMUL R77, R77, R0.reuse ;  /* 0x000000004d4d7220 */ /* 0x080fe20000400000 */
[----:B------:R-:W-:Y:S01]  /*4750*/  F2FP.TF32.F32.PACK_B R43, R43 ;  /* 0x0000002bff2b723e */ /* 0x000fe200024050ff */
[----:B------:R-:W-:Y:S01]  /*4760*/  @P4 STG.E desc[UR12][R4.64+0x84], R41 ;  /* 0x0000842904004986 */ /* 0x000fe2000c10190c */
[C---:B------:R-:W-:Y:S01]  /*4770*/  ISETP.GT.AND P4, PT, R10.reuse, RZ, P1 ;  /* 0x000000ff0a00720c */ /* 0x040fe20000f84270 */
[-C--:B------:R-:W-:Y:S01]  /*4780*/  FMUL R79, R79, R0.reuse ;  /* 0x000000004f4f7220 */ /* 0x080fe20000400000 */
[----:B------:R-:W-:Y:S01]  /*4790*/  F2FP.TF32.F32.PACK_B R45, R45 ;  /* 0x0000002dff2d723e */ /* 0x000fe200024050ff */
        /* <DEDUP_REMOVED lines=12> */
[----:B------:R-:W-:Y:S01]  /*4860*/  ISETP.GT.AND P1, PT, R2, 0x31, PT ;  /* 0x000000310200780c */ /* 0x000fe20003f24270 */
[-C--:B-1----:R-:W-:Y:S01]  /*4870*/  FMUL R9, R50, R0.reuse ;  /* 0x0000000032097220 */ /* 0x082fe20000400000 */
[----:B------:R-:W-:Y:S01]  /*4880*/  F2FP.TF32.F32.PACK_B R47, R47 ;  /* 0x0000002fff2f723e */ /* 0x000fe200024050ff */
[----:B------:R0:W-:Y:S01]  /*4890*/  @P5 STG.E desc[UR12][R4.64+0xa0], R3 ;  /* 0x0000a00304005986 */ /* 0x0001e2000c10190c */
[C---:B------:R-:W-:Y:S01]  /*48a0*/  ISETP.GT.AND P5, PT, R10.reuse, RZ, P0 ;  /* 0x000000ff0a00720c */ /* 0x040fe200007a4270 */
[-C--:B------:R-:W-:Y:S01]  /*48b0*/  FMUL R85, R85, R0.reuse ;  /* 0x0000000055557220 */ /* 0x080fe20000400000 */
[----:B------:R-:W-:Y:S01]  /*48c0*/  F2FP.TF32.F32.PACK_B R49, R49 ;  /* 0x00000031ff31723e */ /* 0x000fe200024050ff */
[----:B------:R-:W-:Y:S01]  /*48d0*/  @P4 STG.E desc[UR12][R4.64+0xa4], R45 ;  /* 0x0000a42d04004986 */ /* 0x000fe2000c10190c */
[----:B------:R-:W-:Y:S01]  /*48e0*/  ISETP.GT.AND P4, PT, R10, RZ, P1 ;  /* 0x000000ff0a00720c */ /* 0x000fe20000f84270 */
[----:B------:R-:W-:Y:S01]  /*48f0*/  FMUL R17, R86, R0 ;  /* 0x0000000056117220 */ /* 0x000fe20000400000 */
[----:B------:R-:W-:Y:S01]  /*4900*/  F2FP.TF32.F32.PACK_B R9, R9 ;  /* 0x00000009ff09723e */ /* 0x000fe200024050ff */
[----:B------:R1:W-:Y:S01]  /*4910*/  @P2 STG.E desc[UR12][R6.64+0xa0], R11 ;  /* 0x0000a00b06002986 */ /* 0x0003e2000c10190c */
[----:B------:R-:W-:-:S02]  /*4920*/  ISETP.GT.AND P2, PT, R10, 0x8, P0 ;  /* 0x000000080a00780c */ /* 0x000fc40000744270 */
[----:B------:R-:W-:Y:S01]  /*4930*/  ISETP.GT.AND P0, PT, R2, 0x38, PT ;  /* 0x000000380200780c */ /* 0x000fe20003f04270 */
[-C--:B0-----:R-:W-:Y:S01]  /*4940*/  FMUL R3, R48, R0.reuse ;  /* 0x0000000030037220 */ /* 0x081fe20000400000 */
[----:B------:R-:W-:Y:S01]  /*4950*/  @P3 STG.E desc[UR12][R6.64+0xa4], R47 ;  /* 0x0000a42f06003986 */ /* 0x000fe2000c10190c */
[----:B------:R-:W-:Y:S02]  /*4960*/  ISETP.GT.AND P3, PT, R10, 0x8, P1 ;  /* 0x000000080a00780c */ /* 0x000fe40000f64270 */
[----:B------:R-:W-:Y:S02]  /*4970*/  ISETP.GT.AND P1, PT, R2, 0x39, PT ;  /* 0x000000390200780c */ /* 0x000fe40003f24270 */
[----:B------:R-:W-:Y:S02]  /*4980*/  F2FP.TF32.F32.PACK_B R3, R3 ;  /* 0x00000003ff03723e */ /* 0x000fe400024050ff */
[----:B------:R-:W-:Y:S01]  /*4990*/  F2FP.TF32.F32.PACK_B R51, R51 ;  /* 0x00000033ff33723e */ /* 0x000fe200024050ff */
[----:B-1----:R-:W-:Y:S01]  /*49a0*/  FMUL R11, R54, R0 ;  /* 0x00000000360b7220 */ /* 0x002fe20000400000 */
[----:B------:R-:W-:Y:S01]  /*49b0*/  F2FP.TF32.F32.PACK_B R53, R53 ;  /* 0x00000035ff35723e */ /* 0x000fe200024050ff */
[----:B------:R0:W-:Y:S01]  /*49c0*/  @P5 STG.E desc[UR12][R4.64+0xc0], R3 ;  /* 0x0000c00304005986 */ /* 0x0001e2000c10190c */
[----:B------:R-:W-:-:S02]  /*49d0*/  ISETP.GT.AND P5, PT, R10, RZ, P0 ;  /* 0x000000ff0a00720c */ /* 0x000fc400007a4270 */
[----:B------:R-:W-:Y:S01]  /*49e0*/  F2FP.TF32.F32.PACK_B R11, R11 ;  /* 0x0000000bff0b723e */ /* 0x000fe200024050ff */
[----:B------:R-:W-:Y:S01]  /*49f0*/  @P4 STG.E desc[UR12][R4.64+0xc4], R49 ;  /* 0x0000c43104004986 */ /* 0x000fe2000c10190c */
[C---:B------:R-:W-:Y:S02]  /*4a00*/  ISETP.GT.AND P4, PT, R10.reuse, RZ, P1 ;  /* 0x000000ff0a00720c */ /* 0x040fe40000f84270 */
[----:B------:R-:W-:Y:S01]  /*4a10*/  F2FP.TF32.F32.PACK_B R55, R55 ;  /* 0x00000037ff37723e */ /* 0x000fe200024050ff */
[----:B------:R1:W-:Y:S01]  /*4a20*/  @P2 STG.E desc[UR12][R6.64+0xc0], R9 ;  /* 0x0000c00906002986 */ /* 0x0003e2000c10190c */
[----:B------:R-:W-:Y:S02]  /*4a30*/  ISETP.GT.AND P2, PT, R10, 0x8, P0 ;  /* 0x000000080a00780c */ /* 0x000fe40000744270 */
[----:B------:R-:W-:Y:S01]  /*4a40*/  ISETP.GT.AND P0, PT, R2, 0x40, PT ;  /* 0x000000400200780c */ /* 0x000fe20003f04270 */
[----:B0-----:R-:W-:Y:S01]  /*4a50*/  FMUL R3, R52, R0 ;  /* 0x0000000034037220 */ /* 0x001fe20000400000 */
[----:B------:R-:W-:Y:S01]  /*4a60*/  @P3 STG.E desc[UR12][R6.64+0xc4], R51 ;  /* 0x0000c43306003986 */ /* 0x000fe2000c10190c */
[----:B------:R-:W-:-:S02]  /*4a70*/  ISETP.GT.AND P3, PT, R10, 0x8, P1 ;  /* 0x000000080a00780c */ /* 0x000fc40000f64270 */
[----:B------:R-:W-:Y:S02]  /*4a80*/  ISETP.GT.AND P1, PT, R2, 0x41, PT ;  /* 0x000000410200780c */ /* 0x000fe40003f24270 */
[----:B------:R-:W-:Y:S01]  /*4a90*/  F2FP.TF32.F32.PACK_B R3, R3 ;  /* 0x00000003ff03723e */ /* 0x000fe200024050ff */
[----:B-1----:R-:W-:Y:S01]  /*4aa0*/  FMUL R9, R58, R0 ;  /* 0x000000003a097220 */ /* 0x002fe20000400000 */
[----:B------:R-:W-:-:S03]  /*4ab0*/  F2FP.TF32.F32.PACK_B R57, R57 ;  /* 0x00000039ff39723e */ /* 0x000fc600024050ff */
[----:B------:R0:W-:Y:S01]  /*4ac0*/  @P5 STG.E desc[UR12][R4.64+0xe0], R3 ;  /* 0x0000e00304005986 */ /* 0x0001e2000c10190c */
[C---:B------:R-:W-:Y:S02]  /*4ad0*/  ISETP.GT.AND P5, PT, R10.reuse, RZ, P0 ;  /* 0x000000ff0a00720c */ /* 0x040fe400007a4270 */
        /* <DEDUP_REMOVED lines=64> */
[----:B------:R-:W-:Y:S01]  /*4ee0*/  ISETP.GT.AND P0, PT, R10, 0x8, P0 ;  /* 0x000000080a00780c */ /* 0x000fe20000704270 */
[----:B------:R-:W-:Y:S01]  /*4ef0*/  @P4 STG.E desc[UR12][R4.64+0x164], R69 ;  /* 0x0001644504004986 */ /* 0x000fe2000c10190c */
[----:B------:R-:W-:Y:S02]  /*4f00*/  ISETP.GT.AND P4, PT, R2, 0x69, PT ;  /* 0x000000690200780c */ /* 0x000fe40003f84270 */
[----:B------:R-:W-:Y:S01]  /*4f10*/  F2FP.TF32.F32.PACK_B R9, R9 ;  /* 0x00000009ff09723e */ /* 0x000fe200024050ff */
[----:B------:R1:W-:Y:S01]  /*4f20*/  @P2 STG.E desc[UR12][R6.64+0x160], R11 ;  /* 0x0001600b06002986 */ /* 0x0003e2000c10190c */
[C---:B------:R-:W-:Y:S02]  /*4f30*/  ISETP.GT.AND P2, PT, R10.reuse, RZ, P1 ;  /* 0x000000ff0a00720c */ /* 0x040fe40000f44270 */
[----:B------:R-:W-:Y:S01]  /*4f40*/  ISETP.GT.AND P1, PT, R10, 0x8, P1 ;  /* 0x000000080a00780c */ /* 0x000fe20000f24270 */
[----:B0-----:R-:W-:Y:S01]  /*4f50*/  FMUL R3, R72, R0 ;  /* 0x0000000048037220 */ /* 0x001fe20000400000 */
[----:B------:R-:W-:Y:S01]  /*4f60*/  @P3 STG.E desc[UR12][R6.64+0x164], R71 ;  /* 0x0001644706003986 */ /* 0x000fe2000c10190c */
[----:B------:R-:W-:-:S02]  /*4f70*/  ISETP.GT.AND P6, PT, R10, RZ, P4 ;  /* 0x000000ff0a00720c */ /* 0x000fc400027c4270 */
[----:B------:R-:W-:Y:S02]  /*4f80*/  F2FP.TF32.F32.PACK_B R75, R75 ;  /* 0x0000004bff4b723e */ /* 0x000fe400024050ff */
[----:B------:R-:W-:Y:S02]  /*4f90*/  F2FP.TF32.F32.PACK_B R3, R3 ;  /* 0x00000003ff03723e */ /* 0x000fe400024050ff */
[----:B------:R-:W-:Y:S01]  /*4fa0*/  F2FP.TF32.F32.PACK_B R77, R77 ;  /* 0x0000004dff4d723e */ /* 0x000fe200024050ff */
[----:B-1----:R-:W-:Y:S01]  /*4fb0*/  FMUL R11, R80, R0 ;  /* 0x00000000500b7220 */ /* 0x002fe20000400000 */
[----:B------:R-:W-:Y:S01]  /*4fc0*/  ISETP.GT.AND P4, PT, R10, 0x8, P4 ;  /* 0x000000080a00780c */ /* 0x000fe20002784270 */
[----:B------:R0:W-:Y:S01]  /*4fd0*/  @P5 STG.E desc[UR12][R4.64+0x180], R3 ;  /* 0x0001800304005986 */ /* 0x0001e2000c10190c */
[----:B------:R-:W-:Y:S02]  /*4fe0*/  ISETP.GT.AND P5, PT, R2, 0x68, PT ;  /* 0x000000680200780c */ /* 0x000fe40003fa4270 */
[----:B------:R-:W-:Y:S01]  /*4ff0*/  F2FP.TF32.F32.PACK_B R79, R79 ;  /* 0x0000004fff4f723e */ /* 0x000fe200024050ff */
[----:B------:R-:W-:Y:S01]  /*5000*/  @P2 STG.E desc[UR12][R4.64+0x184], R73 ;  /* 0x0001844904002986 */ /* 0x000fe2000c10190c */
[----:B------:R-:W-:-:S02]  /*5010*/  ISETP.GT.AND P3, PT, R10, RZ, P5 ;  /* 0x000000ff0a00720c */ /* 0x000fc40002f64270 */
[----:B------:R-:W-:Y:S01]  /*5020*/  ISETP.GT.AND P5, PT, R10, 0x8, P5 ;  /* 0x000000080a00780c */ /* 0x000fe20002fa4270 */
[----:B------:R1:W-:Y:S01]  /*5030*/  @P0 STG.E desc[UR12][R6.64+0x180], R9 ;  /* 0x0001800906000986 */ /* 0x0003e2000c10190c */
[C---:B------:R-:W-:Y:S02]  /*5040*/  ISETP.GT.AND P2, PT, R2.reuse, 0x71, PT ;  /* 0x000000710200780c */ /* 0x040fe40003f44270 */
[----:B------:R-:W-:Y:S01]  /*5050*/  ISETP.GT.AND P0, PT, R2, 0x79, PT ;  /* 0x000000790200780c */ /* 0x000fe20003f04270 */
[-C--:B0-----:R-:W-:Y:S01]  /*5060*/  FMUL R3, R76, R0.reuse ;  /* 0x000000004c037220 */ /* 0x081fe20000400000 */
[----:B------:R-:W-:Y:S01]  /*5070*/  @P1 STG.E desc[UR12][R6.64+0x184], R75 ;  /* 0x0001844b06001986 */ /* 0x000fe2000c10190c */
[----:B------:R-:W-:Y:S02]  /*5080*/  ISETP.GT.AND P1, PT, R2, 0x78, PT ;  /* 0x000000780200780c */ /* 0x000fe40003f24270 */
[----:B------:R-:W-:Y:S02]  /*5090*/  F2FP.TF32.F32.PACK_B R11, R11 ;  /* 0x0000000bff0b723e */ /* 0x000fe400024050ff */
[----:B------:R-:W-:Y:S01]  /*50a0*/  F2FP.TF32.F32.PACK_B R3, R3 ;  /* 0x00000003ff03723e */ /* 0x000fe200024050ff */
[-C--:B-1----:R-:W-:Y:S01]  /*50b0*/  FMUL R9, R78, R0.reuse ;  /* 0x000000004e097220 */ /* 0x082fe20000400000 */
[----:B------:R-:W-:Y:S01]  /*50c0*/  F2FP.TF32.F32.PACK_B R81, R81 ;  /* 0x00000051ff51723e */ /* 0x000fe200024050ff */
[----:B------:R-:W-:-:S02]  /*50d0*/  FMUL R0, R87, R0 ;  /* 0x0000000057007220 */ /* 0x000fc40000400000 */
[----:B------:R0:W-:Y:S01]  /*50e0*/  @P3 STG.E desc[UR12][R4.64+0x1a0], R3 ;  /* 0x0001a00304003986 */ /* 0x0001e2000c10190c */
[----:B------:R-:W-:Y:S01]  /*50f0*/  ISETP.GT.AND P3, PT, R2, 0x70, PT ;  /* 0x000000700200780c */ /* 0x000fe20003f64270 */
[----:B------:R-:W-:Y:S01]  /*5100*/  @P6 IMAD.MOV.U32 R2, RZ, RZ, R4 ;  /* 0x000000ffff026224 */ /* 0x000fe200078e0004 */
[----:B------:R-:W-:Y:S02]  /*5110*/  F2FP.TF32.F32.PACK_B R9, R9 ;  /* 0x00000009ff09723e */ /* 0x000fe400024050ff */
[----:B------:R-:W-:Y:S02]  /*5120*/  F2FP.TF32.F32.PACK_B R13, R13 ;  /* 0x0000000dff0d723e */ /* 0x000fe400024050ff */
[----:B------:R-:W-:Y:S02]  /*5130*/  F2FP.TF32.F32.PACK_B R83, R83 ;  /* 0x00000053ff53723e */ /* 0x000fe400024050ff */
[----:B------:R-:W-:Y:S02]  /*5140*/  F2FP.TF32.F32.PACK_B R15, R15 ;  /* 0x0000000fff0f723e */ /* 0x000fe400024050ff */
[----:B------:R-:W-:Y:S01]  /*5150*/  F2FP.TF32.F32.PACK_B R85, R85 ;  /* 0x00000055ff55723e */ /* 0x000fe200024050ff */
[----:B0-----:R-:W-:Y:S01]  /*5160*/  @P6 IMAD.MOV.U32 R3, RZ, RZ, R5 ;  /* 0x000000ffff036224 */ /* 0x001fe200078e0005 */
[----:B------:R-:W-:-:S04]  /*5170*/  F2FP.TF32.F32.PACK_B R17, R17 ;  /* 0x00000011ff11723e */ /* 0x000fc800024050ff */
[----:B------:R0:W-:Y:S01]  /*5180*/  @P6 STG.E desc[UR12][R2.64+0x1a4], R77 ;  /* 0x0001a44d02006986 */ /* 0x0001e2000c10190c */
[C---:B------:R-:W-:Y:S02]  /*5190*/  ISETP.GT.AND P6, PT, R10.reuse, RZ, P3 ;  /* 0x000000ff0a00720c */ /* 0x040fe40001fc4270 */
[----:B------:R-:W-:Y:S01]  /*51a0*/  ISETP.GT.AND P3, PT, R10, 0x8, P3 ;  /* 0x000000080a00780c */ /* 0x000fe20001f64270 */
[----:B0-----:R-:W-:Y:S02]  /*51b0*/  @P5 IMAD.MOV.U32 R2, RZ, RZ, R6 ;  /* 0x000000ffff025224 */ /* 0x001fe400078e0006 */
[----:B------:R-:W-:-:S05]  /*51c0*/  @P5 IMAD.MOV.U32 R3, RZ, RZ, R7 ;  /* 0x000000ffff035224 */ /* 0x000fca00078e0007 */
        /* <DEDUP_REMOVED lines=15> */
[----:B------:R0:W-:Y:S02]  /*52c0*/  @P5 STG.E desc[UR12][R2.64+0x1c4], R81 ;  /* 0x0001c45102005986 */ /* 0x0001e4000c10190c */
        /* <DEDUP_REMOVED lines=8> */
[----:B------:R0:W-:Y:S04]  /*5350*/  @P4 STG.E desc[UR12][R2.64+0x1e0], R15 ;  /* 0x0001e00f02004986 */ /* 0x0001e8000c10190c */
[----:B------:R1:W-:Y:S01]  /*5360*/  @P6 STG.E desc[UR12][R4.64+0x1e4], R85 ;  /* 0x0001e45504006986 */ /* 0x0003e2000c10190c */
[----:B0-----:R-:W-:Y:S02]  /*5370*/  @P1 IMAD.MOV.U32 R2, RZ, RZ, R6 ;  /* 0x000000ffff021224 */ /* 0x001fe400078e0006 */
[----:B------:R-:W-:-:S05]  /*5380*/  @P1 IMAD.MOV.U32 R3, RZ, RZ, R7 ;  /* 0x000000ffff031224 */ /* 0x000fca00078e0007 */
[----:B------:R1:W-:Y:S01]  /*5390*/  @P1 STG.E desc[UR12][R2.64+0x1e0], R17 ;  /* 0x0001e01102001986 */ /* 0x0003e2000c10190c */
[----:B------:R-:W-:Y:S05]  /*53a0*/  @!P0 EXIT ;  /* 0x000000000000894d */ /* 0x000fea0003800000 */
[----:B-1----:R-:W-:-:S05]  /*53b0*/  F2FP.TF32.F32.PACK_B R3, R0 ;  /* 0x00000000ff03723e */ /* 0x002fca00024050ff */
[----:B------:R-:W-:Y:S01]  /*53c0*/  STG.E desc[UR12][R6.64+0x1e4], R3 ;  /* 0x0001e40306007986 */ /* 0x000fe2000c10190c */
[----:B------:R-:W-:Y:S05]  /*53d0*/  EXIT ;  /* 0x000000000000794d */ /* 0x000fea0003800000 */
.L_x_10:
[----:B------:R-:W-:-:S13]  /*53e0*/  ISETP.NE.AND P0, PT, R6, RZ, PT ;  /* 0x000000ff0600720c */ /* 0x000fda0003f05270 */
[----:B------:R-:W-:Y:S05]  /*53f0*/  @P0 EXIT ;  /* 0x000000000000094d */ /* 0x000fea0003800000 */
[----:B------:R-:W-:-:S13]  /*5400*/  ELECT P0, URZ, PT ;  /* 0x00000000003f782f */ /* 0x000fda0003800000 */
[----:B------:R-:W-:Y:S05]  /*5410*/  @!P0 BRA `(.L_x_147) ;  /* 0x0000000800048947 */ /* 0x000fea0003800000 */
[----:B------:R-:W-:Y:S02]  /*5420*/  ISETP.GE.AND P0, PT, R4, 0x1, PT ;  /* 0x000000010400780c */ /* 0x000fe40003f06270 */
[----:B---3-5:R-:W-:-:S04]  /*5430*/  SHF.R.S32.HI R3, RZ, 0x1f, R8 ;  /* 0x0000001fff037819 */ /* 0x028fc80000011408 */
[----:B------:R-:W-:-:S07]  /*5440*/  LEA.HI R3, R3, R8, RZ, 0x7 ;  /* 0x0000000803037211 */ /* 0x000fce00078f38ff */
[----:B------:R-:W-:Y:S05]  /*5450*/  @!P0 BRA `(.L_x_147) ;  /* 0x0000000400f48947 */ /* 0x000fea0003800000 */
[----:B------:R-:W-:Y:S01]  /*5460*/  LOP3.LUT R3, R3, 0xffffff80, RZ, 0xc0, !PT ;  /* 0xffffff8003037812 */ /* 0x000fe200078ec0ff */
[----:B------:R-:W-:Y:S01]  /*5470*/  IMAD.SHL.U32 R16, R5, 0x40, RZ ;  /* 0x0000004005107824 */ /* 0x000fe200078e00ff */
[----:B------:R-:W-:Y:S01]  /*5480*/  ULDC UR4, c[0x0][0x384] ;  /* 0x0000e10000047ab9 */ /* 0x000fe20000000800 */
[C---:B------:R-:W-:Y:S01]  /*5490*/  LOP3.LUT P0, RZ, R8.reuse, 0x1f, RZ, 0xc0, !PT ;  /* 0x0000001f08ff7812 */ /* 0x040fe2000780c0ff */
[----:B------:R-:W-:Y:S01]  /*54a0*/  ULDC UR5, c[0x0][0x388] ;  /* 0x0000e20000057ab9 */ /* 0x000fe20000000800 */
[----:B------:R-:W-:Y:S01]  /*54b0*/  IMAD.IADD R3, R8, 0x1, -R3 ;  /* 0x0000000108037824 */ /* 0x000fe200078e0a03 */
[----:B------:R-:W-:Y:S01]  /*54c0*/  LOP3.LUT R19, R2, 0x2, RZ, 0xfc, !PT ;  /* 0x0000000202137812 */ /* 0x000fe200078efcff */
[----:B-1----:R-:W-:Y:S01]  /*54d0*/  IMAD.HI.U32 R0, R16, UR4, RZ ;  /* 0x0000000410007c27 */ /* 0x002fe2000f8e00ff */
[----:B------:R-:W-:Y:S02]  /*54e0*/  CS2R R6, SRZ ;  /* 0x0000000000067805 */ /* 0x000fe4000001ff00 */
[----:B------:R-:W-:Y:S01]  /*54f0*/  ISETP.NE.AND P1, PT, R3, RZ, PT ;  /* 0x000000ff0300720c */ /* 0x000fe20003f25270 */
[----:B------:R-:W-:Y:S01]  /*5500*/  IMAD.SHL.U32 R18, R9, 0x80, RZ ;  /* 0x0000008009127824 */ /* 0x000fe200078e00ff */
[----:B------:R-:W-:Y:S01]  /*5510*/  ISETP.NE.OR P0, PT, R3, RZ, !P0 ;  /* 0x000000ff0300720c */ /* 0x000fe20004705670 */
[----:B------:R-:W-:Y:S01]  /*5520*/  VIADD R21, R4, 0x1 ;  /* 0x0000000104157836 */ /* 0x000fe20000000000 */
[----:B------:R-:W-:Y:S01]  /*5530*/  CS2R R8, SRZ ;  /* 0x0000000000087805 */ /* 0x000fe2000001ff00 */
[----:B------:R-:W-:Y:S01]  /*5540*/  IMAD.MOV.U32 R3, RZ, RZ, RZ ;  /* 0x000000ffff037224 */ /* 0x000fe200078e00ff */
[----:B------:R-:W-:Y:S01]  /*5550*/  SHF.R.U32.HI R0, RZ, UR5, R0 ;  /* 0x00000005ff007c19 */ /* 0x000fe20008011600 */
[----:B------:R-:W-:-:S08]  /*5560*/  IMAD.MOV.U32 R5, RZ, RZ, 0x1 ;  /* 0x00000001ff057424 */ /* 0x000fd000078e00ff */
.L_x_151:
[----:B------:R-:W0:Y:S01]  /*5570*/  S2R R11, SR_CgaCtaId ;  /* 0x00000000000b7919 */ /* 0x000e220000008800 */
[----:B------:R-:W-:-:S04]  /*5580*/  MOV R10, 0x400 ;  /* 0x00000400000a7802 */ /* 0x000fc80000000f00 */
[----:B0-----:R-:W-:Y:S02]  /*5590*/  LEA R20, R11, R10, 0x18 ;  /* 0x0000000a0b147211 */ /* 0x001fe400078ec0ff */
[----:B------:R-:W-:-:S03]  /*55a0*/  SHF.L.U32 R10, R5, 0x1f, RZ ;  /* 0x0000001f050a7819 */ /* 0x000fc600000006ff */
[----:B------:R-:W-:-:S07]  /*55b0*/  IMAD R17, R3, 0x8, R20 ;  /* 0x0000000803117824 */ /* 0x000fce00078e0214 */
.L_x_148:
[----:B0-----:R0:W1:Y:S02]  /*55c0*/  SYNCS.PHASECHK.TRANS64.TRYWAIT P2, [R17+URZ+0x36048], R10 ;  /* 0x0360480a110075a7 */ /* 0x001064000804017f */
[----:B-1----:R-:W-:Y:S05]  /*55d0*/  @!P2 NANOSLEEP.SYNCS 0x989680 ;  /* 0x009896800000a95d */ /* 0x002fea0003900000 */
[----:B------:R-:W1:Y:S02]  /*55e0*/  @!P2 SYNCS.PHASECHK.TRANS64 P2, [R17+URZ+0x36048], R10 ;  /* 0x0360480a1100a5a7 */ /* 0x000e64000804007f */
[----:B-1----:R-:W-:Y:S05]  /*55f0*/  @!P2 BRA `(.L_x_148) ;  /* 0xfffffffc00f0a947 */ /* 0x002fea000383ffff */
[----:B0-----:R-:W0:Y:S02]  /*5600*/  @!P1 LDC R10, c[0x0][0x580] ;  /* 0x00016000ff0a9b82 */ /* 0x001e240000000800 */
[----:B0-----:R0:W-:Y:S02]  /*5610*/  @!P1 SYNCS.ARRIVE.TRANS64 RZ, [R17+URZ+0x36000], R10 ;  /* 0x0360000a11ff99a7 */ /* 0x0011e4000800003f */
[----:B0-----:R-:W-:-:S04]  /*5620*/  PRMT R10, R19, 0x9910, RZ ;  /* 0x00009910130a7816 */ /* 0x001fc800000000ff */
[----:B------:R-:W-:-:S13]  /*5630*/  ISETP.NE.AND P2, PT, R10, 0x2, PT ;  /* 0x000000020a00780c */ /* 0x000fda0003f45270 */
[----:B------:R-:W-:Y:S05]  /*5640*/  @P2 BRA `(.L_x_149) ;  /* 0x0000000000042947 */ /* 0x000fea0003800000 */
[----:B------:R-:W-:Y:S01]  /*5650*/  BPT.TRAP 0x1 ;  /* 0x000000040000795c */ /* 0x000fe20000300000 */
.L_x_149:
[----:B------:R-:W-:Y:S05]  /*5660*/  @P0 BRA `(.L_x_150) ;  /* 0x0000000000040947 */ /* 0x000fea0003800000 */
[----:B------:R-:W-:Y:S01]  /*5670*/  BPT.TRAP 0x1 ;  /* 0x000000040000795c */ /* 0x000fe20000300000 */
.L_x_150:
[----:B------:R-:W0:Y:S01]  /*5680*/  LDC R13, c[0x0][0x380] ;  /* 0x0000e000ff0d7b82 */ /* 0x000e220000000800 */
[----:B------:R-:W-:Y:S01]  /*5690*/  R2UR UR4, R0 ;  /* 0x00000000000472ca */ /* 0x000fe200000e0000 */
[----:B------:R-:W-:Y:S01]  /*56a0*/  ULDC UR14, c[0x0][0x38c] ;  /* 0x0000e300000e7ab9 */ /* 0x000fe20000000800 */
[----:B------:R-:W-:Y:S01]  /*56b0*/  R2UR UR13, R16 ;  /* 0x00000000100d72ca */ /* 0x000fe200000e0000 */
[----:B------:R-:W-:Y:S01]  /*56c0*/  UISETP.NE.AND UP0, UPT, UR14, 0x1, UPT ;  /* 0x000000010e00788c */ /* 0x000fe2000bf05270 */
[C---:B------:R-:W-:Y:S01]  /*56d0*/  R2UR UR18, R8.reuse ;  /* 0x00000000081272ca */ /* 0x040fe200000e0000 */
[----:B------:R-:W-:Y:S01]  /*56e0*/  VIADD R8, R8, 0x1 ;  /* 0x0000000108087836 */ /* 0x000fe20000000000 */
[----:B------:R-:W-:Y:S01]  /*56f0*/  ULDC UR24, c[0x0][0x398] ;  /* 0x0000e60000187ab9 */ /* 0x000fe20000000800 */
[----:B------:R-:W1:Y:S01]  /*5700*/  LDC.64 R10, c[0x0][0x3f8] ;  /* 0x0000fe00ff0a7b82 */ /* 0x000e620000000a00 */
[----:B------:R-:W-:Y:S01]  /*5710*/  R2UR UR16, R3 ;  /* 0x00000000031072ca */ /* 0x000fe200000e0000 */
[----:B------:R-:W-:Y:S01]  /*5720*/  ULDC UR12, c[0x0][0x3ec] ;  /* 0x0000fb00000c7ab9 */ /* 0x000fe20000000800 */
[----:B------:R-:W-:Y:S01]  /*5730*/  R2UR UR17, R17 ;  /* 0x00000000111172ca */ /* 0x000fe200000e0000 */
[----:B------:R-:W-:Y:S01]  /*5740*/  VIADD R21, R21, 0xffffffff ;  /* 0xffffffff15157836 */ /* 0x000fe20000000000 */
[----:B------:R-:W-:Y:S01]  /*5750*/  ULDC.64 UR28, c[0x0][0x198] ;  /* 0x00006600001c7ab9 */ /* 0x000fe20000000a00 */
[----:B------:R-:W-:Y:S01]  /*5760*/  ULDC.64 UR20, c[0x0][0x3f0] ;  /* 0x0000fc0000147ab9 */ /* 0x000fe20000000a00 */
[----:B------:R-:W-:Y:S01]  /*5770*/  @UP0 ULDC.64 UR8, c[0x0][0x390] ;  /* 0x0000e40000080ab9 */ /* 0x000fe20000000a00 */
[----:B------:R-:W1:Y:S01]  /*5780*/  LDC.64 R14, c[0x0][0x3d0] ;  /* 0x0000f400ff0e7b82 */ /* 0x000e620000000a00 */
[----:B------:R-:W-:Y:S01]  /*5790*/  ISETP.GT.AND P6, PT, R21, 0x1, PT ;  /* 0x000000011500780c */ /* 0x000fe20003fc4270 */
[----:B------:R-:W-:Y:S01]  /*57a0*/  USHF.L.U32 UR18, UR18, 0x5, URZ ;  /* 0x0000000512127899 */ /* 0x000fe2000800063f */
[----:B------:R-:W-:Y:S01]  /*57b0*/  UMOV UR26, 0x0 ;  /* 0x00000000001a7882 */ /* 0x000fe20000000000 */
[----:B------:R-:W-:-:S04]  /*57c0*/  UMOV UR27, 0x10000000 ;  /* 0x10000000001b7882 */ /* 0x000fc80000000000 */
[----:B------:R-:W2:Y:S01]  /*57d0*/  LDC R12, c[0x0][0x400] ;  /* 0x00010000ff0c7b82 */ /* 0x000ea20000000800 */
[----:B0-----:R-:W-:Y:S01]  /*57e0*/  ISETP.NE.AND P2, PT, R13, 0x1, PT ;  /* 0x000000010d00780c */ /* 0x001fe20003f45270 */
[----:B------:R-:W-:-:S12]  /*57f0*/  UIADD3 UR17, UR17, 0x36000, URZ ;  /* 0x0003600011117890 */ /* 0x000fd8000fffe03f */
[----:B------:R-:W-:Y:S01]  /*5800*/  @P2 IMAD.U32 R22, RZ, RZ, UR4 ;  /* 0x00000004ff162e24 */ /* 0x000fe2000f8e00ff */
[----:B------:R-:W-:Y:S01]  /*5810*/  ULDC.64 UR4, c[0x0][0x3c8] ;  /* 0x0000f20000047ab9 */ /* 0x000fe20000000a00 */
[----:B-1----:R-:W-:Y:S02]  /*5820*/  IMAD R11, R7, R14, R11 ;  /* 0x0000000e070b7224 */ /* 0x002fe400078e020b */
[----:B------:R-:W-:Y:S01]  /*5830*/  IMAD R10, R9, UR5, R10 ;  /* 0x00000005090a7c24 */ /* 0x000fe2000f8e020a */
[----:B------:R-:W-:Y:S02]  /*5840*/  @P2 R2UR UR13, R22 ;  /* 0x00000000160d22ca */ /* 0x000fe400000e0000 */
[----:B------:R-:W-:Y:S01]  /*5850*/  ISETP.NE.AND P2, PT, R8, UR15, PT ;  /* 0x0000000f08007c0c */ /* 0x000fe2000bf45270 */
[----:B------:R-:W-:Y:S02]  /*5860*/  IMAD.U32 R11, R11, 0x20, R10 ;  /* 0x000000200b0b7824 */ /* 0x000fe400078e000a */
[----:B--2---:R-:W-:Y:S01]  /*5870*/  IMAD R12, R6, R15, R12 ;  /* 0x0000000f060c7224 */ /* 0x004fe200078e020c */
[----:B------:R-:W-:Y:S01]  /*5880*/  SEL R8, R8, RZ, P2 ;  /* 0x000000ff08087207 */ /* 0x000fe20001000000 */
[----:B------:R-:W0:Y:S02]  /*5890*/  LDC.64 R14, c[0x0][0x3e0] ;  /* 0x0000f800ff0e7b82 */ /* 0x000e240000000a00 */
[----:B------:R-:W-:-:S04]  /*58a0*/  IMAD.U32 R11, R12, 0x400, R11 ;  /* 0x000004000c0b7824 */ /* 0x000fc800078e000b */
[----:B------:R-:W-:Y:S01]  /*58b0*/  UIMAD.WIDE.U32 UR6, UR13, UR8, URZ ;  /* 0x000000080d0672a5 */ /* 0x000fe2000f8e003f */
[----:B------:R-:W-:Y:S01]  /*58c0*/  R2UR UR25, R11 ;  /* 0x000000000b1972ca */ /* 0x000fe200000e0000 */
[----:B------:R-:W-:Y:S01]  /*58d0*/  UIADD3 UR6, -UR13, URZ, URZ ;  /* 0x0000003f0d067290 */ /* 0x000fe2000fffe13f */
[----:B------:R-:W-:Y:S01]  /*58e0*/  VIADD R11, R6, 0x1 ;  /* 0x00000001060b7836 */ /* 0x000fe20000000000 */
[----:B------:R-:W-:Y:S01]  /*58f0*/  UMOV UR5, UR13 ;  /* 0x0000000d00057c82 */ /* 0x000fe20008000000 */
[----:B------:R-:W-:Y:S02]  /*5900*/  @UP0 USHF.R.U32.HI UR5, URZ, UR9, UR7 ;  /* 0x000000093f050299 */ /* 0x000fe40008011607 */
[----:B------:R-:W-:Y:S01]  /*5910*/  UISETP.NE.AND UP0, UPT, UR24, 0x1, UPT ;  /* 0x000000011800788c */ /* 0x000fe2000bf05270 */
[----:B------:R-:W-:Y:S01]  /*5920*/  IMAD R10, R13, UR6, R16 ;  /* 0x000000060d0a7c24 */ /* 0x000fe2000f8e0210 */
[----:B------:R-:W-:Y:S01]  /*5930*/  R2UR UR7, R20 ;  /* 0x00000000140772ca */ /* 0x000fe200000e0000 */
[----:B------:R-:W-:Y:S01]  /*5940*/  VIADD R13, R9, 0x1 ;  /* 0x00000001090d7836 */ /* 0x000fe20000000000 */
[----:B------:R-:W-:Y:S01]  /*5950*/  ULDC.64 UR8, c[0x0][0x3c0] ;  /* 0x0000f00000087ab9 */ /* 0x000fe20000000a00 */
[----:B------:R-:W-:Y:S01]  /*5960*/  @P2 IMAD.MOV R13, RZ, RZ, R9 ;  /* 0x000000ffff0d2224 */ /* 0x000fe200078e0209 */
[----:B------:R-:W-:Y:S01]  /*5970*/  R2UR UR19, R10 ;  /* 0x000000000a1372ca */ /* 0x000fe200000e0000 */
[----:B------:R-:W-:Y:S01]  /*5980*/  IMAD R20, R3, 0x4000, R20 ;  /* 0x0000400003147824 */ /* 0x000fe200078e0214 */
[----:B------:R-:W-:Y:S01]  /*5990*/  UMOV UR22, UR5 ;  /* 0x0000000500167c82 */ /* 0x000fe20008000000 */
[----:B------:R-:W-:Y:S01]  /*59a0*/  VIADD R10, R7, 0x1 ;  /* 0x00000001070a7836 */ /* 0x000fe20000000000 */
[----:B------:R-:W-:Y:S01]  /*59b0*/  UIADD3 UR6, UP1, UR28, 0xf0, URZ ;  /* 0x000000f01c067890 */ /* 0x000fe2000ff3e03f */
[----:B0-----:R-:W-:Y:S01]  /*59c0*/  ISETP.NE.AND P3, PT, R13, R14, PT ;  /* 0x0000000e0d00720c */ /* 0x001fe20003f65270 */
[----:B------:R-:W-:Y:S01]  /*59d0*/  @UP0 ULDC UR10, c[0x0][0x39c] ;  /* 0x0000e700000a0ab9 */ /* 0x000fe20000000800 */
[----:B------:R-:W-:Y:S01]  /*59e0*/  @UP0 ULDC UR30, c[0x0][0x3a0] ;  /* 0x0000e800001e0ab9 */ /* 0x000fe20000000800 */
[----:B------:R-:W-:Y:S01]  /*59f0*/  UIMAD.WIDE.U32 UR10, UR5, UR10, URZ ;  /* 0x0000000a050a72a5 */ /* 0x000fe2000f8e003f */
[----:B------:R-:W-:Y:S01]  /*5a00*/  R2UR UR23, R20 ;  /* 0x00000000141772ca */ /* 0x000fe200000e0000 */
[----:B------:R-:W-:Y:S01]  /*5a10*/  ULEA UR16, UR16, UR7, 0xd ;  /* 0x0000000710107291 */ /* 0x000fe2000f8e683f */
[----:B------:R-:W-:Y:S01]  /*5a20*/  VIADD R3, R3, 0x1 ;  /* 0x0000000103037836 */ /* 0x000fe20000000000 */
[----:B------:R-:W-:-:S02]  /*5a30*/  @UP0 USHF.R.U32.HI UR22, URZ, UR30, UR11 ;  /* 0x0000001e3f160299 */ /* 0x000fc4000801160b */
[----:B------:R-:W-:Y:S01]  /*5a40*/  UIMAD UR19, UR19, UR8, UR12 ;  /* 0x00000008131372a4 */ /* 0x000fe2000f8e020c */
[----:B------:R-:W-:Y:S01]  /*5a50*/  R2UR UR12, R9 ;  /* 0x00000000090c72ca */ /* 0x000fe200000e0000 */
[----:B------:R-:W-:Y:S01]  /*5a60*/  UIADD3 UR7, -UR5, URZ, URZ ;  /* 0x0000003f05077290 */ /* 0x000fe2000fffe13f */
[----:B------:R-:W-:Y:S01]  /*5a70*/  R2UR UR11, R18 ;  /* 0x00000000120b72ca */ /* 0x000fe200000e0000 */
[----:B------:R-:W-:Y:S01]  /*5a80*/  UIADD3 UR8, -UR22, URZ, URZ ;  /* 0x0000003f16087290 */ /* 0x000fe2000fffe13f */
[----:B------:R-:W-:Y:S01]  /*5a90*/  @P3 IMAD.MOV R10, RZ, RZ, R7 ;  /* 0x000000ffff0a3224 */ /* 0x000fe200078e0207 */
[----:B------:R-:W-:Y:S01]  /*5aa0*/  UIMAD UR7, UR14, UR7, UR13 ;  /* 0x000000070e0772a4 */ /* 0x000fe2000f8e020d */
[----:B------:R-:W-:Y:S01]  /*5ab0*/  R2UR UR13, R7 ;  /* 0x00000000070d72ca */ /* 0x000fe200000e0000 */
[----:B------:R-:W-:Y:S01]  /*5ac0*/  UIMAD UR5, UR24, UR8, UR5 ;  /* 0x00000008180572a4 */ /* 0x000fe2000f8e0205 */
[----:B------:R-:W-:Y:S01]  /*5ad0*/  R2UR UR14, R6 ;  /* 0x00000000060e72ca */ /* 0x000fe200000e0000 */
[----:B------:R-:W-:Y:S01]  /*5ae0*/  UIADD3 UR28, UP2, UR28, 0x270, URZ ;  /* 0x000002701c1c7890 */ /* 0x000fe2000ff5e03f */
[C---:B------:R-:W-:Y:S01]  /*5af0*/  ISETP.NE.AND P4, PT, R10.reuse, R15, PT ;  /* 0x0000000f0a00720c */ /* 0x040fe20003f85270 */
[----:B------:R-:W-:Y:S01]  /*5b00*/  UIMAD UR20, UR7, UR9, UR20 ;  /* 0x00000009071472a4 */ /* 0x000fe2000f8e0214 */
[----:B------:R-:W-:Y:S01]  /*5b10*/  ISETP.NE.AND P5, PT, R3, 0x9, PT ;  /* 0x000000090300780c */ /* 0x000fe20003fa5270 */
[----:B------:R-:W-:Y:S01]  /*5b20*/  UIMAD UR21, UR5, UR4, UR21 ;  /* 0x00000004051572a4 */ /* 0x000fe2000f8e0215 */
[----:B------:R-:W-:Y:S01]  /*5b30*/  SEL R9, R13, RZ, P3 ;  /* 0x000000ff0d097207 */ /* 0x000fe20001800000 */
[----:B------:R-:W-:Y:S01]  /*5b40*/  UIADD3.X UR7, URZ, UR29, URZ, UP1, !UPT ;  /* 0x0000001d3f077290 */ /* 0x000fe20008ffe43f */
[----:B------:R-:W-:Y:S01]  /*5b50*/  SEL R12, RZ, 0x1, P5 ;  /* 0x00000001ff0c7807 */ /* 0x000fe20002800000 */
[----:B------:R-:W-:Y:S01]  /*5b60*/  UPRMT UR4, UR25, 0x5410, URZ ;  /* 0x0000541019047896 */ /* 0x000fe2000800003f */
[----:B------:R-:W-:Y:S01]  /*5b70*/  SEL R3, R3, RZ, P5 ;  /* 0x000000ff03037207 */ /* 0x000fe20002800000 */
[----:B------:R-:W-:Y:S01]  /*5b80*/  UIADD3 UR8, UR23, 0x12000, URZ ;  /* 0x0001200017087890 */ /* 0x000fe2000fffe03f */
[----:B------:R-:W-:Y:S01]  /*5b90*/  LOP3.LUT R5, R5, R12, RZ, 0x3c, !PT ;  /* 0x0000000c05057212 */ /* 0x000fe200078e3cff */
[----:B------:R-:W-:Y:S01]  /*5ba0*/  UIADD3.X UR29, URZ, UR29, URZ, UP2, !UPT ;  /* 0x0000001d3f1d7290 */ /* 0x000fe200097fe43f */
[----:B------:R-:W-:Y:S01]  /*5bb0*/  SEL R7, R10, RZ, P4 ;  /* 0x000000ff0a077207 */ /* 0x000fe20002000000 */
[----:B------:R-:W-:Y:S01]  /*5bc0*/  UMOV UR9, UR17 ;  /* 0x0000001100097c82 */ /* 0x000fe20008000000 */
[----:B------:R-:W-:Y:S01]  /*5bd0*/  UMOV UR10, UR18 ;  /* 0x00000012000a7c82 */ /* 0x000fe20008000000 */
[----:B------:R-:W-:Y:S01]  /*5be0*/  @P4 IMAD.MOV R11, RZ, RZ, R6 ;  /* 0x000000ffff0b4224 */ /* 0x000fe200078e0206 */
[----:B------:R0:W-:Y:S03]  /*5bf0*/  UTMALDG.5D.IM2COL [UR16], [UR6], UR4 ;  /* 0x00000010060073b4 */ /* 0x0001e60008060004 */
[----:B------:R-:W-:Y:S01]  /*5c00*/  IMAD.MOV.U32 R6, RZ, RZ, R11 ;  /* 0x000000ffff067224 */ /* 0x000fe200078e000b */
[----:B------:R0:W-:Y:S02]  /*5c10*/  UTMALDG.5D [UR8], [UR28], desc[UR26] ;  /* 0x00001a081c0075b4 */ /* 0x0001e40008021000 */
[----:B0-----:R-:W-:Y:S05]  /*5c20*/  @P6 BRA `(.L_x_151) ;  /* 0xfffffff800506947 */ /* 0x001fea000383ffff */
.L_x_147:
[----:B------:R-:W-:Y:S01]  /*5c30*/  ISETP.GE.U32.AND P2, PT, R4, 0x9, PT ;  /* 0x000000090400780c */ /* 0x000fe20003f46070 */
[----:B------:R-:W-:Y:S05]  /*5c40*/  WARPSYNC.ALL ;  /* 0x0000000000007948 */ /* 0x000fea0003800000 */
[----:B------:R-:W-:-:S07]  /*5c50*/  ELECT P1, URZ, PT ;  /* 0x00000000003f782f */ /* 0x000fce0003820000 */
[----:B------:R-:W-:-:S05]  /*5c60*/  @P2 IMAD.WIDE.U32 R6, R4, 0x38e38e39, RZ ;  /* 0x38e38e3904062825 */ /* 0x000fca00078e00ff */
[----:B-1---5:R-:W-:-:S04]  /*5c70*/  @P2 SHF.R.U32.HI R0, RZ, 0x1, R7 ;  /* 0x00000001ff002819 */ /* 0x022fc80000011607 */
[----:B------:R-:W-:-:S04]  /*5c80*/  @P2 LOP3.LUT R0, R0, 0x1, RZ, 0xc0, !PT ;  /* 0x0000000100002812 */ /* 0x000fc800078ec0ff */
[----:B------:R-:W-:Y:S01]  /*5c90*/  @P2 ISETP.NE.U32.AND P0, PT, R0, 0x1, PT ;  /* 0x000000010000280c */ /* 0x000fe20003f05070 */
[----:B------:R-:W-:-:S12]  /*5ca0*/  @!P1 EXIT ;  /* 0x000000000000994d */ /* 0x000fd80003800000 */
[----:B------:R-:W-:Y:S01]  /*5cb0*/  LOP3.LUT R2, R2, 0x2, RZ, 0xfc, !PT ;  /* 0x0000000202027812 */ /* 0x000fe200078efcff */
[----:B------:R-:W-:Y:S01]  /*5cc0*/  IMAD.MOV.U32 R0, RZ, RZ, 0x1 ;  /* 0x00000001ff007424 */ /* 0x000fe200078e00ff */
[----:B------:R-:W-:Y:S02]  /*5cd0*/  @P2 ISETP.NE.U32.AND.EX P0, PT, RZ, RZ, PT, P0 ;  /* 0x000000ffff00220c */ /* 0x000fe40003f05100 */
[----:B------:R-:W-:Y:S02]  /*5ce0*/  ISETP.NE.AND P1, PT, R2, 0x3, PT ;  /* 0x000000030200780c */ /* 0x000fe40003f25270 */
[----:B------:R-:W-:-:S11]  /*5cf0*/  @P2 SEL R0, RZ, 0x1, !P0 ;  /* 0x00000001ff002807 */ /* 0x000fd60004000000 */
[----:B------:R-:W-:Y:S05]  /*5d00*/  @!P1 BRA `(.L_x_152) ;  /* 0x0000000000049947 */ /* 0x000fea0003800000 */
[----:B------:R-:W-:Y:S01]  /*5d10*/  BPT.TRAP 0x1 ;  /* 0x000000040000795c */ /* 0x000fe20000300000 */
.L_x_152:
[----:B------:R-:W0:Y:S01]  /*5d20*/  S2R R5, SR_CgaCtaId ;  /* 0x0000000000057919 */ /* 0x000e220000008800 */
[----:B---3--:R-:W-:Y:S01]  /*5d30*/  IMAD.WIDE.U32 R2, R4, 0x38e38e39, RZ ;  /* 0x38e38e3904027825 */ /* 0x008fe200078e00ff */
[----:B------:R-:W-:-:S04]  /*5d40*/  MOV R2, 0x400 ;  /* 0x0000040000027802 */ /* 0x000fc80000000f00 */
[----:B------:R-:W-:-:S05]  /*5d50*/  SHF.R.U32.HI R3, RZ, 0x1, R3 ;  /* 0x00000001ff037819 */ /* 0x000fca0000011603 */
[----:B------:R-:W-:Y:S01]  /*5d60*/  IMAD R4, R3, -0x9, R4 ;  /* 0xfffffff703047824 */ /* 0x000fe200078e0204 */
[----:B0-----:R-:W-:Y:S02]  /*5d70*/  LEA R2, R5, R2, 0x18 ;  /* 0x0000000205027211 */ /* 0x001fe400078ec0ff */
[----:B------:R-:W-:-:S03]  /*5d80*/  SHF.L.U32 R5, R0, 0x1f, RZ ;  /* 0x0000001f00057819 */ /* 0x000fc600000006ff */
[----:B------:R-:W-:-:S04]  /*5d90*/  VIADD R3, R2, 0x36048 ;  /* 0x0003604802037836 */ /* 0x000fc80000000000 */
[----:B------:R-:W-:-:S07]  /*5da0*/  IMAD R2, R4, 0x8, R3 ;  /* 0x0000000804027824 */ /* 0x000fce00078e0203 */
.L_x_153:
[----:B0-----:R0:W1:Y:S02]  /*5db0*/  SYNCS.PHASECHK.TRANS64.TRYWAIT P0, [R2+URZ], R5 ;  /* 0x00000005020075a7 */ /* 0x001064000800017f */
[----:B-1----:R-:W-:Y:S05]  /*5dc0*/  @!P0 NANOSLEEP.SYNCS 0x989680 ;  /* 0x009896800000895d */ /* 0x002fea0003900000 */
[----:B------:R-:W1:Y:S02]  /*5dd0*/  @!P0 SYNCS.PHASECHK.TRANS64 P0, [R2+URZ], R5 ;  /* 0x00000005020085a7 */ /* 0x000e64000800007f */
[----:B-1----:R-:W-:Y:S05]  /*5de0*/  @!P0 BRA `(.L_x_153) ;  /* 0xfffffffc00f08947 */ /* 0x002fea000383ffff */
[----:B------:R-:W-:-:S05]  /*5df0*/  VIADD R4, R4, 0x1 ;  /* 0x0000000104047836 */ /* 0x000fca0000000000 */
[----:B------:R-:W-:-:S04]  /*5e00*/  ISETP.NE.AND P0, PT, R4, 0x9, PT ;  /* 0x000000090400780c */ /* 0x000fc80003f05270 */
[----:B0-----:R-:W-:Y:S02]  /*5e10*/  SEL R5, RZ, 0x1, P0 ;  /* 0x00000001ff057807 */ /* 0x001fe40000000000 */
[----:B------:R-:W-:Y:S02]  /*5e20*/  SEL R4, R4, RZ, P0 ;  /* 0x000000ff04047207 */ /* 0x000fe40000000000 */
[----:B------:R-:W-:-:S03]  /*5e30*/  LOP3.LUT R7, R0, R5, RZ, 0x3c, !PT ;  /* 0x0000000500077212 */ /* 0x000fc600078e3cff */
[----:B------:R-:W-:Y:S01]  /*5e40*/  IMAD R0, R4, 0x8, R3 ;  /* 0x0000000804007824 */ /* 0x000fe200078e0203 */
[----:B------:R-:W-:-:S07]  /*5e50*/  SHF.L.U32 R5, R7, 0x1f, RZ ;  /* 0x0000001f07057819 */ /* 0x000fce00000006ff */
.L_x_154:
        /* <DEDUP_REMOVED lines=11> */
.L_x_155:
        /* <DEDUP_REMOVED lines=11> */
.L_x_156:
        /* <DEDUP_REMOVED lines=11> */
.L_x_157:
        /* <DEDUP_REMOVED lines=11> */
.L_x_158:
        /* <DEDUP_REMOVED lines=11> */
.L_x_159:
        /* <DEDUP_REMOVED lines=11> */
.L_x_160:
        /* <DEDUP_REMOVED lines=11> */
.L_x_161:
[----:B0-----:R0:W1:Y:S02]  /*6330*/  SYNCS.PHASECHK.TRANS64.TRYWAIT P0, [R4+URZ], R3 ;  /* 0x00000003040075a7 */ /* 0x001064000800017f */
[----:B-1----:R-:W-:Y:S05]  /*6340*/  @!P0 NANOSLEEP.SYNCS 0x989680 ;  /* 0x009896800000895d */ /* 0x002fea0003900000 */
[----:B------:R-:W1:Y:S02]  /*6350*/  @!P0 SYNCS.PHASECHK.TRANS64 P0, [R4+URZ], R3 ;  /* 0x00000003040085a7 */ /* 0x000e64000800007f */
[----:B-1----:R-:W-:Y:S05]  /*6360*/  @P0 EXIT ;  /* 0x000000000000094d */ /* 0x002fea0003800000 */
[----:B------:R-:W-:Y:S05]  /*6370*/  BRA `(.L_x_161) ;  /* 0xfffffffc00ec7947 */ /* 0x000fea000383ffff */
.L_x_162:
[----:B------:R-:W-:-:S00]  /*6380*/  BRA `(.L_x_162) ;  /* 0xfffffffc00fc7947 */ /* 0x000fc0000383ffff */
[----:B------:R-:W-:-:S00]  /*6390*/  NOP ;  /* 0x0000000000007918 */ /* 0x000fc00000000000 */
        /* <DEDUP_REMOVED lines=14> */
.L_x_163:


//--------------------- .nv.shared._ZN7cutlass13device_kernelINS_4conv6kernel13ConvUniversalINS1_16ConvProblemShapeILNS1_8OperatorE0ELi3EEENS1_10collective14CollectiveConvINS1_46MainloopSm90TmaGmmaWarpSpecializedImplicitGemmILS5_0ELi9ELi3EN4cute5tupleIJNSA_1CILi1EEESD_SD_EEENS1_36KernelImplicitTmaWarpSpecializedSm90ELi1EEENSB_IJNSC_ILi64EEENSC_ILi128EEENSB_IJNSC_ILi32EEEEEEEEENS_10tfloat32_tESM_NSA_8TiledMMAINSA_8MMA_AtomIJNSA_4SM904GMMA30MMA_64x128x8_F32TF32TF32_SS_TNILNSQ_7ScaleInE1ELSS_1EEEEEENSA_6LayoutISE_NSB_IJNSC_ILi0EEESW_SW_EEEEENSB_IJNSA_10UnderscoreESZ_SZ_EEEEENS7_6detail26Sm90ImplicitGemmTileTraitsINSA_20SM90_TMA_LOAD_IM2COLENSA_14ComposedLayoutINSA_7SwizzleILi3ELi4ELi3EEENSA_18smem_ptr_flag_bitsILi32EEENSV_INSB_IJNSB_IJNSC_ILi8EEES1A_EEENSB_IJSJ_SD_EEENSB_IJSD_NSC_ILi9EEEEEEEEENSB_IJNSB_IJSJ_NSC_ILi256EEEEEENSB_IJSD_SW_EEENSB_IJSW_NSC_ILi2048EEEEEEEEEEEEEvEENS13_INSA_13SM90_TMA_LOADENS15_IS17_S19_NSV_INSB_IJNSB_IJS1A_NSC_ILi16EEEEEES1C_S1E_EEENSB_IJS1H_S1I_NSB_IJSW_NSC_ILi4096EEEEEEEEEEEEEvEEEENS_8epilogue10collective6detail29Sm90TmaWarpSpecializedAdapterINS21_15DefaultEpilogueISM_NSB_IJNSB_IJllllEEESD_SW_EEES26_NS20_6thread17LinearCombinationISM_Li1EffLNS27_9ScaleType4KindE0ELNS_15FloatRoundStyleE2ESM_EENS_4gemm15EpilogueDefaultEEEEEvvEEEEvNT_6ParamsE --------------------------
	.section	.nv.shared._ZN7cutlass13device_kernelINS_4conv6kernel13ConvUniversalINS1_16ConvProblemShapeILNS1_8OperatorE0ELi3EEENS1_10collective14CollectiveConvINS1_46MainloopSm90TmaGmmaWarpSpecializedImplicitGemmILS5_0ELi9ELi3EN4cute5tupleIJNSA_1CILi1EEESD_SD_EEENS1_36KernelImplicitTmaWarpSpecializedSm90ELi1EEENSB_IJNSC_ILi64EEENSC_ILi128EEENSB_IJNSC_ILi32EEEEEEEEENS_10tfloat32_tESM_NSA_8TiledMMAINSA_8MMA_AtomIJNSA_4SM904GMMA30MMA_64x128x8_F32TF32TF32_SS_TNILNSQ_7ScaleInE1ELSS_1EEEEEENSA_6LayoutISE_NSB_IJNSC_ILi0EEESW_SW_EEEEENSB_IJNSA_10UnderscoreESZ_SZ_EEEEENS7_6detail26Sm90ImplicitGemmTileTraitsINSA_20SM90_TMA_LOAD_IM2COLENSA_14ComposedLayoutINSA_7SwizzleILi3ELi4ELi3EEENSA_18smem_ptr_flag_bitsILi32EEENSV_INSB_IJNSB_IJNSC_ILi8EEES1A_EEENSB_IJSJ_SD_EEENSB_IJSD_NSC_ILi9EEEEEEEEENSB_IJNSB_IJSJ_NSC_ILi256EEEEEENSB_IJSD_SW_EEENSB_IJSW_NSC_ILi2048EEEEEEEEEEEEEvEENS13_INSA_13SM90_TMA_LOADENS15_IS17_S19_NSV_INSB_IJNSB_IJS1A_NSC_ILi16EEEEEES1C_S1E_EEENSB_IJS1H_S1I_NSB_IJSW_NSC_ILi4096EEEEEEEEEEEEEvEEEENS_8epilogue10collective6detail29Sm90TmaWarpSpecializedAdapterINS21_15DefaultEpilogueISM_NSB_IJNSB_IJllllEEESD_SW_EEES26_NS20_6thread17LinearCombinationISM_Li1EffLNS27_9ScaleType4KindE0ELNS_15FloatRoundStyleE2ESM_EENS_4gemm15EpilogueDefaultEEEEEvvEEEEvNT_6ParamsE,"aw",@nobits
	.sectionflags	@""
	.align	16
	.zero		1024


//--------------------- .nv.shared.reserved.0     --------------------------
	.section	.nv.shared.reserved.0,"aw",@nobits
	.weak		__nv_reservedSMEM_offset_0_alias
	.size		__nv_reservedSMEM_offset_0_alias, 0, 0
	.other		__nv_reservedSMEM_offset_0_alias,@"STO_CUDA_RESERVED_SHARED STV_DEFAULT"
__nv_reservedSMEM_offset_0_alias:
	.zero		0


//--------------------- .nv.global                --------------------------
	.section	.nv.global,"aw",@nobits
.nv.global:
	.type		_ZN39_INTERNAL_7bb717f0_4_k_cu_7ac2cba9_27954cute1_E,@object
	.size		_ZN39_INTERNAL_7bb717f0_4_k_cu_7ac2cba9_27954cute1_E,(_ZN39_INTERNAL_7bb717f0_4_k_cu_7ac2cba9_27954cuda3std3__45__cpo6cbeginE - _ZN39_INTERNAL_7bb717f0_4_k_cu_7ac2cba9_27954cute1_E)
_ZN39_INTERNAL_7bb717f0_4_k_cu_7ac2cba9_27954cute1_E:
	.zero		1
	.type		_ZN39_INTERNAL_7bb717f0_4_k_cu_7ac2cba9_27954cuda3std3__45__cpo6cbeginE,@object
	.size		_ZN39_INTERNAL_7bb717f0_4_k_cu_7ac2cba9_27954cuda3std3__45__cpo6cbeginE,(_ZN39_INTERNAL_7bb717f0_4_k_cu_7ac2cba9_27954cuda3std3__48in_placeE - _ZN39_INTERNAL_7bb717f0_4_k_cu_7ac2cba9_27954cuda3std3__45__cpo6cbeginE)
_ZN39_INTERNAL_7bb717f0_4_k_cu_7ac2cba9_27954cuda3std3__45__cpo6cbeginE:
	.zero		1
	.type		_ZN39_INTERNAL_7bb717f0_4_k_cu_7ac2cba9_27954cuda3std3__48in_placeE,@object
	.size		_ZN39_INTERNAL_7bb717f0_4_k_cu_7ac2cba9_27954cuda3std3__48in_placeE,(_ZN39_INTERNAL_7bb717f0_4_k_cu_7ac2cba9_27954cuda3std6ranges3__45__cpo9iter_moveE - _ZN39_INTERNAL_7bb717f0_4_k_cu_7ac2cba9_27954cuda3std3__48in_placeE)
_ZN39_INTERNAL_7bb717f0_4_k_cu_7ac2cba9_27954cuda3std3__48in_placeE:
	.zero		1
	.type		_ZN39_INTERNAL_7bb717f0_4_k_cu_7ac2cba9_27954cuda3std6ranges3__45__cpo9iter_moveE,@object
	.size		_ZN39_INTERNAL_7bb717f0_4_k_cu_7ac2cba9_27954cuda3std6ranges3__45__cpo9iter_moveE,(_ZN39_INTERNAL_7bb717f0_4_k_cu_7ac2cba9_27954cuda3std3__45__cpo5beginE - _ZN39_INTERNAL_7bb717f0_4_k_cu_7ac2cba9_27954cuda3std6ranges3__45__cpo9iter_moveE)
_ZN39_INTERNAL_7bb717f0_4_k_cu_7ac2cba9_27954cuda3std6ranges3__45__cpo9iter_moveE:
	.zero		1
	.type		_ZN39_INTERNAL_7bb717f0_4_k_cu_7ac2cba9_27954cuda3std3__45__cpo5beginE,@object
	.size		_ZN39_INTERNAL_7bb717f0_4_k_cu_7ac2cba9_27954cuda3std3__45__cpo5beginE,(_ZN39_INTERNAL_7bb717f0_4_k_cu_7ac2cba9_27954cuda3std3__441_GLOBAL__N__7bb717f0_4_k_cu_7ac2cba9_27956ignoreE - _ZN39_INTERNAL_7bb717f0_4_k_cu_7ac2cba9_27954cuda3std3__45__cpo5beginE)
_ZN39_INTERNAL_7bb717f0_4_k_cu_7ac2cba9_27954cuda3std3__45__cpo5beginE:
	.zero		1
	.type		_ZN39_INTERNAL_7bb717f0_4_k_cu_7ac2cba9_27954cuda3std3__441_GLOBAL__N__7bb717f0_4_k_cu_7ac2cba9_27956ignoreE,@object
	.size		_ZN39_INTERNAL_7bb717f0_4_k_cu_7ac2cba9_27954cuda3std3__441_GLOBAL__N__7bb717f0_4_k_cu_7ac2cba9_27956ignoreE,(_ZN39_INTERNAL_7bb717f0_4_k_cu_7ac2cba9_27954cute7productE - _ZN39_INTERNAL_7bb717f0_4_k_cu_7ac2cba9_27954cuda3std3__441_GLOBAL__N__7bb717f0_4_k_cu_7ac2cba9_27956ignoreE)
_ZN39_INTERNAL_7bb717f0_4_k_cu_7ac2cba9_27954cuda3std3__441_GLOBAL__N__7bb717f0_4_k_cu_7ac2cba9_27956ignoreE:
	.zero		1
	.type		_ZN39_INTERNAL_7bb717f0_4_k_cu_7ac2cba9_27954cute7productE,@object
	.size		_ZN39_INTERNAL_7bb717f0_4_k_cu_7ac2cba9_27954cute7productE,(_ZN39_INTERNAL_7bb717f0_4_k_cu_7ac2cba9_27954cuda3std3__45__cpo3endE - _ZN39_INTERNAL_7bb717f0_4_k_cu_7ac2cba9_27954cute7productE)
_ZN39_INTERNAL_7bb717f0_4_k_cu_7ac2cba9_27954cute7productE:
	.zero		1
	.type		_ZN39_INTERNAL_7bb717f0_4_k_cu_7ac2cba9_27954cuda3std3__45__cpo3endE,@object
	.size		_ZN39_INTERNAL_7bb717f0_4_k_cu_7ac2cba9_27954cuda3std3__45__cpo3endE,(_ZN39_INTERNAL_7bb717f0_4_k_cu_7ac2cba9_27954cuda3std3__419piecewise_constructE - _ZN39_INTERNAL_7bb717f0_4_k_cu_7ac2cba9_27954cuda3std3__45__cpo3endE)
_ZN39_INTERNAL_7bb717f0_4_k_cu_7ac2cba9_27954cuda3std3__45__cpo3endE:
	.zero		1
	.type		_ZN39_INTERNAL_7bb717f0_4_k_cu_7ac2cba9_27954cuda3std3__419piecewise_constructE,@object
	.size		_ZN39_INTERNAL_7bb717f0_4_k_cu_7ac2cba9_27954cuda3std3__419piecewise_constructE,(_ZN39_INTERNAL_7bb717f0_4_k_cu_7ac2cba9_27954cuda3std3__45__cpo4cendE - _ZN39_INTERNAL_7bb717f0_4_k_cu_7ac2cba9_27954cuda3std3__419piecewise_constructE)
_ZN39_INTERNAL_7bb717f0_4_k_cu_7ac2cba9_27954cuda3std3__419piecewise_constructE:
	.zero		1
	.type		_ZN39_INTERNAL_7bb717f0_4_k_cu_7ac2cba9_27954cuda3std3__45__cpo4cendE,@object
	.size		_ZN39_INTERNAL_7bb717f0_4_k_cu_7ac2cba9_27954cuda3std3__45__cpo4cendE,(_ZN39_INTERNAL_7bb717f0_4_k_cu_7ac2cba9_27954cuda3std6ranges3__45__cpo4swapE - _ZN39_INTERNAL_7bb717f0_4_k_cu_7ac2cba9_27954cuda3std3__45__cpo4cendE)
_ZN39_INTERNAL_7bb717f0_4_k_cu_7ac2cba9_27954cuda3std3__45__cpo4cendE:
	.zero		1
	.type		_ZN39_INTERNAL_7bb717f0_4_k_cu_7ac2cba9_27954cuda3std6ranges3__45__cpo4swapE,@object
	.size		_ZN39_INTERNAL_7bb717f0_4_k_cu_7ac2cba9_27954cuda3std6ranges3__45__cpo4swapE,(.L_7 - _ZN39_INTERNAL_7bb717f0_4_k_cu_7ac2cba9_27954cuda3std6ranges3__45__cpo4swapE)
_ZN39_INTERNAL_7bb717f0_4_k_cu_7ac2cba9_27954cuda3std6ranges3__45__cpo4swapE:
	.zero		1
.L_7:


//--------------------- .nv.constant0._ZN7cutlass13device_kernelINS_4conv6kernel13ConvUniversalINS1_16ConvProblemShapeILNS1_8OperatorE0ELi3EEENS1_10collective14CollectiveConvINS1_46MainloopSm90TmaGmmaWarpSpecializedImplicitGemmILS5_0ELi9ELi3EN4cute5tupleIJNSA_1CILi1EEESD_SD_EEENS1_36KernelImplicitTmaWarpSpecializedSm90ELi1EEENSB_IJNSC_ILi64EEENSC_ILi128EEENSB_IJNSC_ILi32EEEEEEEEENS_10tfloat32_tESM_NSA_8TiledMMAINSA_8MMA_AtomIJNSA_4SM904GMMA30MMA_64x128x8_F32TF32TF32_SS_TNILNSQ_7ScaleInE1ELSS_1EEEEEENSA_6LayoutISE_NSB_IJNSC_ILi0EEESW_SW_EEEEENSB_IJNSA_10UnderscoreESZ_SZ_EEEEENS7_6detail26Sm90ImplicitGemmTileTraitsINSA_20SM90_TMA_LOAD_IM2COLENSA_14ComposedLayoutINSA_7SwizzleILi3ELi4ELi3EEENSA_18smem_ptr_flag_bitsILi32EEENSV_INSB_IJNSB_IJNSC_ILi8EEES1A_EEENSB_IJSJ_SD_EEENSB_IJSD_NSC_ILi9EEEEEEEEENSB_IJNSB_IJSJ_NSC_ILi256EEEEEENSB_IJSD_SW_EEENSB_IJSW_NSC_ILi2048EEEEEEEEEEEEEvEENS13_INSA_13SM90_TMA_LOADENS15_IS17_S19_NSV_INSB_IJNSB_IJS1A_NSC_ILi16EEEEEES1C_S1E_EEENSB_IJS1H_S1I_NSB_IJSW_NSC_ILi4096EEEEEEEEEEEEEvEEEENS_8epilogue10collective6detail29Sm90TmaWarpSpecializedAdapterINS21_15DefaultEpilogueISM_NSB_IJNSB_IJllllEEESD_SW_EEES26_NS20_6thread17LinearCombinationISM_Li1EffLNS27_9ScaleType4KindE0ELNS_15FloatRoundStyleE2ESM_EENS_4gemm15EpilogueDefaultEEEEEvvEEEEvNT_6ParamsE --------------------------
	.section	.nv.constant0._ZN7cutlass13device_kernelINS_4conv6kernel13ConvUniversalINS1_16ConvProblemShapeILNS1_8OperatorE0ELi3EEENS1_10collective14CollectiveConvINS1_46MainloopSm90TmaGmmaWarpSpecializedImplicitGemmILS5_0ELi9ELi3EN4cute5tupleIJNSA_1CILi1EEESD_SD_EEENS1_36KernelImplicitTmaWarpSpecializedSm90ELi1EEENSB_IJNSC_ILi64EEENSC_ILi128EEENSB_IJNSC_ILi32EEEEEEEEENS_10tfloat32_tESM_NSA_8TiledMMAINSA_8MMA_AtomIJNSA_4SM904GMMA30MMA_64x128x8_F32TF32TF32_SS_TNILNSQ_7ScaleInE1ELSS_1EEEEEENSA_6LayoutISE_NSB_IJNSC_ILi0EEESW_SW_EEEEENSB_IJNSA_10UnderscoreESZ_SZ_EEEEENS7_6detail26Sm90ImplicitGemmTileTraitsINSA_20SM90_TMA_LOAD_IM2COLENSA_14ComposedLayoutINSA_7SwizzleILi3ELi4ELi3EEENSA_18smem_ptr_flag_bitsILi32EEENSV_INSB_IJNSB_IJNSC_ILi8EEES1A_EEENSB_IJSJ_SD_EEENSB_IJSD_NSC_ILi9EEEEEEEEENSB_IJNSB_IJSJ_NSC_ILi256EEEEEENSB_IJSD_SW_EEENSB_IJSW_NSC_ILi2048EEEEEEEEEEEEEvEENS13_INSA_13SM90_TMA_LOADENS15_IS17_S19_NSV_INSB_IJNSB_IJS1A_NSC_ILi16EEEEEES1C_S1E_EEENSB_IJS1H_S1I_NSB_IJSW_NSC_ILi4096EEEEEEEEEEEEEvEEEENS_8epilogue10collective6detail29Sm90TmaWarpSpecializedAdapterINS21_15DefaultEpilogueISM_NSB_IJNSB_IJllllEEESD_SW_EEES26_NS20_6thread17LinearCombinationISM_Li1EffLNS27_9ScaleType4KindE0ELNS_15FloatRoundStyleE2ESM_EENS_4gemm15EpilogueDefaultEEEEEvvEEEEvNT_6ParamsE,"a",@progbits
	.sectionflags	@""
	.align	4
.nv.constant0._ZN7cutlass13device_kernelINS_4conv6kernel13ConvUniversalINS1_16ConvProblemShapeILNS1_8OperatorE0ELi3EEENS1_10collective14CollectiveConvINS1_46MainloopSm90TmaGmmaWarpSpecializedImplicitGemmILS5_0ELi9ELi3EN4cute5tupleIJNSA_1CILi1EEESD_SD_EEENS1_36KernelImplicitTmaWarpSpecializedSm90ELi1EEENSB_IJNSC_ILi64EEENSC_ILi128EEENSB_IJNSC_ILi32EEEEEEEEENS_10tfloat32_tESM_NSA_8TiledMMAINSA_8MMA_AtomIJNSA_4SM904GMMA30MMA_64x128x8_F32TF32TF32_SS_TNILNSQ_7ScaleInE1ELSS_1EEEEEENSA_6LayoutISE_NSB_IJNSC_ILi0EEESW_SW_EEEEENSB_IJNSA_10UnderscoreESZ_SZ_EEEEENS7_6detail26Sm90ImplicitGemmTileTraitsINSA_20SM90_TMA_LOAD_IM2COLENSA_14ComposedLayoutINSA_7SwizzleILi3ELi4ELi3EEENSA_18smem_ptr_flag_bitsILi32EEENSV_INSB_IJNSB_IJNSC_ILi8EEES1A_EEENSB_IJSJ_SD_EEENSB_IJSD_NSC_ILi9EEEEEEEEENSB_IJNSB_IJSJ_NSC_ILi256EEEEEENSB_IJSD_SW_EEENSB_IJSW_NSC_ILi2048EEEEEEEEEEEEEvEENS13_INSA_13SM90_TMA_LOADENS15_IS17_S19_NSV_INSB_IJNSB_IJS1A_NSC_ILi16EEEEEES1C_S1E_EEENSB_IJS1H_S1I_NSB_IJSW_NSC_ILi4096EEEEEEEEEEEEEvEEEENS_8epilogue10collective6detail29Sm90TmaWarpSpecializedAdapterINS21_15DefaultEpilogueISM_NSB_IJNSB_IJllllEEESD_SW_EEES26_NS20_6thread17LinearCombinationISM_Li1EffLNS27_9ScaleType4KindE0ELNS_15FloatRoundStyleE2ESM_EENS_4gemm15EpilogueDefaultEEEEEvvEEEEvNT_6ParamsE:
	.zero		1664


//--------------------- SYMBOLS --------------------------

	.type		.nv.reservedSmem.offset0,@object
	.size		.nv.reservedSmem.offset0,0x4
